// auto-generated by cutlass_sweep.gemm — config: {"arch": "sm_90", "cluster_m": 1, "cluster_n": 1, "cublas_kernel_name": "sm90_xmma_gemm_f16f16_f16f32_f32_tt_n_tilesize64x128x64_cgasize1x1x1_warpgroupsize1x1x1_bgradb_aligna4_alignc4_execute_segment_k_off_kernel__5x_cublas", "dtype": "fp16", "dtype_b": "fp16", "dtype_c_cpp": "cutlass::half_t", "layout": "tt", "stages": 0, "tile_k": 64, "tile_m": 64, "tile_n": 128}
#include "cutlass/cutlass.h"
#include "cutlass/gemm/collective/collective_builder.hpp"
#include "cutlass/gemm/device/gemm_universal_adapter.h"
#include "cutlass/gemm/kernel/gemm_universal.hpp"
#include "cutlass/epilogue/collective/collective_builder.hpp"

using ElemA = cutlass::half_t;
using ElemB = cutlass::half_t;
using ElemCD = cutlass::half_t;
using Acc  = float;
using TileShape    = cute::Shape<cute::_64, cute::_128, cute::_64>;
using ClusterShape = cute::Shape<cute::_1, cute::_1, cute::_1>;

using CollectiveEpilogue = typename cutlass::epilogue::collective::CollectiveBuilder<
    cutlass::arch::Sm90, cutlass::arch::OpClassTensorOp,
    TileShape, ClusterShape,
    cutlass::epilogue::collective::EpilogueTileAuto,
    Acc, Acc,
    ElemCD, cutlass::layout::RowMajor, 128 / cutlass::sizeof_bits<ElemCD>::value,
    ElemCD, cutlass::layout::RowMajor, 128 / cutlass::sizeof_bits<ElemCD>::value,
    cutlass::epilogue::collective::EpilogueScheduleAuto
  >::CollectiveOp;

using CollectiveMainloop = typename cutlass::gemm::collective::CollectiveBuilder<
    cutlass::arch::Sm90, cutlass::arch::OpClassTensorOp,
    ElemA, cutlass::layout::ColumnMajor, 128 / cutlass::sizeof_bits<ElemA>::value,
    ElemB, cutlass::layout::ColumnMajor, 128 / cutlass::sizeof_bits<ElemB>::value,
    Acc,
    TileShape, ClusterShape,
    cutlass::gemm::collective::StageCountAutoCarveout<static_cast<int>(sizeof(typename CollectiveEpilogue::SharedStorage))>,
    cutlass::gemm::collective::KernelScheduleAuto
  >::CollectiveOp;

using GemmKernel = cutlass::gemm::kernel::GemmUniversal<
    cute::Shape<int,int,int,int>,
    CollectiveMainloop,
    CollectiveEpilogue
>;
using Gemm = cutlass::gemm::device::GemmUniversalAdapter<GemmKernel>;

// Force the device kernel symbol into the cubin without needing a host main.
auto* _anchor = &cutlass::device_kernel<GemmKernel>;


// ===== COMPILED SASS (sm_90a) =====

	.target	sm_90a

	.elftype	@"ET_EXEC"


//--------------------- .note.nv.tkinfo           --------------------------
	.section	.note.nv.tkinfo,"",@"SHT_NOTE"
	.sectionflags	@"SHF_NOTE_NV_TKINFO"
	.tkinfo
        /*0018*/ 	.word	0x00000002
        /*0030*/ 	.string	""
        /*0030*/ 	.string	"ptxas"
        /*0030*/ 	.string	"Cuda compilation tools, release 13.0, V13.0.88"
        /*0030*/ 	.string	"Build cuda_13.0.r13.0/compiler.36424714_0"
        /*0030*/ 	.string	"-arch sm_90a -m 64 "



//--------------------- .note.nv.cuinfo           --------------------------
	.section	.note.nv.cuinfo,"",@"SHT_NOTE"
	.sectionflags	@"SHF_NOTE_NV_CUINFO"
        /*0018*/ 	.short	0x0002
        /*001a*/ 	.short	0x005a
        /*001c*/ 	.short	0x0082
	.zero		2


//--------------------- .nv.info                  --------------------------
	.section	.nv.info,"",@"SHT_CUDA_INFO"
	.align	4


	//----- nvinfo : EIATTR_REGCOUNT
	.align		4
        /*0000*/ 	.byte	0x04, 0x2f
        /*0002*/ 	.short	(.L_15 - .L_14)
	.align		4
.L_14:
        /*0004*/ 	.word	index@(_ZN7cutlass13device_kernelINS_4gemm6kernel13GemmUniversalIN4cute5tupleIJiiiiEEENS1_10collective13CollectiveMmaINS1_34MainloopSm90TmaGmmaWarpSpecializedILi9ENS5_IJNS4_1CILi1EEESB_SB_EEENS1_32KernelTmaWarpSpecializedPingpongEEENS5_IJNSA_ILi64EEENSA_ILi128EEESF_EEENS_6half_tENS5_IJSB_llEEESI_NS5_IJlSB_lEEENS4_8TiledMMAINS4_8MMA_AtomIJNS4_4SM904GMMA26MMA_64x128x16_F32F16F16_SSILNSO_5MajorE1ELSQ_0ELNSO_7ScaleInE1ELSR_1EEEEEENS4_6LayoutISC_NS5_IJNSA_ILi0EEESV_SV_EEEEENS5_IJNS4_10UnderscoreESY_SY_EEEEENS4_13SM90_TMA_LOADENS4_14ComposedLayoutINS4_7SwizzleILi3ELi4ELi3EEENS4_18smem_ptr_flag_bitsILi16EEENSU_INS5_IJSF_NSA_ILi8EEEEEENS5_IJSB_SF_EEEEEEEvNS4_8identityES11_NS12_IS14_S16_NSU_INS5_IJS17_SF_EEENS5_IJSF_SB_EEEEEEEvS1C_EENS_8epilogue10collective6detail29Sm90TmaWarpSpecializedAdapterINS1J_15DefaultEpilogueISI_SK_SK_NS1I_6thread17LinearCombinationISI_Li1EffLNS1N_9ScaleType4KindE0ELNS_15FloatRoundStyleE2ESI_EENS1_15EpilogueDefaultEEEEEvvEEEEvNT_6ParamsE)
        /*0008*/ 	.word	0x000000a8


	//----- nvinfo : EIATTR_FRAME_SIZE
	.align		4
.L_15:
        /*000c*/ 	.byte	0x04, 0x11
        /*000e*/ 	.short	(.L_17 - .L_16)
	.align		4
.L_16:
        /*0010*/ 	.word	index@(_ZN7cutlass13device_kernelINS_4gemm6kernel13GemmUniversalIN4cute5tupleIJiiiiEEENS1_10collective13CollectiveMmaINS1_34MainloopSm90TmaGmmaWarpSpecializedILi9ENS5_IJNS4_1CILi1EEESB_SB_EEENS1_32KernelTmaWarpSpecializedPingpongEEENS5_IJNSA_ILi64EEENSA_ILi128EEESF_EEENS_6half_tENS5_IJSB_llEEESI_NS5_IJlSB_lEEENS4_8TiledMMAINS4_8MMA_AtomIJNS4_4SM904GMMA26MMA_64x128x16_F32F16F16_SSILNSO_5MajorE1ELSQ_0ELNSO_7ScaleInE1ELSR_1EEEEEENS4_6LayoutISC_NS5_IJNSA_ILi0EEESV_SV_EEEEENS5_IJNS4_10UnderscoreESY_SY_EEEEENS4_13SM90_TMA_LOADENS4_14ComposedLayoutINS4_7SwizzleILi3ELi4ELi3EEENS4_18smem_ptr_flag_bitsILi16EEENSU_INS5_IJSF_NSA_ILi8EEEEEENS5_IJSB_SF_EEEEEEEvNS4_8identityES11_NS12_IS14_S16_NSU_INS5_IJS17_SF_EEENS5_IJSF_SB_EEEEEEEvS1C_EENS_8epilogue10collective6detail29Sm90TmaWarpSpecializedAdapterINS1J_15DefaultEpilogueISI_SK_SK_NS1I_6thread17LinearCombinationISI_Li1EffLNS1N_9ScaleType4KindE0ELNS_15FloatRoundStyleE2ESI_EENS1_15EpilogueDefaultEEEEEvvEEEEvNT_6ParamsE)
        /*0014*/ 	.word	0x00000008


	//----- nvinfo : EIATTR_MIN_STACK_SIZE
	.align		4
.L_17:
        /*0018*/ 	.byte	0x04, 0x12
        /*001a*/ 	.short	(.L_19 - .L_18)
	.align		4
.L_18:
        /*001c*/ 	.word	index@(_ZN7cutlass13device_kernelINS_4gemm6kernel13GemmUniversalIN4cute5tupleIJiiiiEEENS1_10collective13CollectiveMmaINS1_34MainloopSm90TmaGmmaWarpSpecializedILi9ENS5_IJNS4_1CILi1EEESB_SB_EEENS1_32KernelTmaWarpSpecializedPingpongEEENS5_IJNSA_ILi64EEENSA_ILi128EEESF_EEENS_6half_tENS5_IJSB_llEEESI_NS5_IJlSB_lEEENS4_8TiledMMAINS4_8MMA_AtomIJNS4_4SM904GMMA26MMA_64x128x16_F32F16F16_SSILNSO_5MajorE1ELSQ_0ELNSO_7ScaleInE1ELSR_1EEEEEENS4_6LayoutISC_NS5_IJNSA_ILi0EEESV_SV_EEEEENS5_IJNS4_10UnderscoreESY_SY_EEEEENS4_13SM90_TMA_LOADENS4_14ComposedLayoutINS4_7SwizzleILi3ELi4ELi3EEENS4_18smem_ptr_flag_bitsILi16EEENSU_INS5_IJSF_NSA_ILi8EEEEEENS5_IJSB_SF_EEEEEEEvNS4_8identityES11_NS12_IS14_S16_NSU_INS5_IJS17_SF_EEENS5_IJSF_SB_EEEEEEEvS1C_EENS_8epilogue10collective6detail29Sm90TmaWarpSpecializedAdapterINS1J_15DefaultEpilogueISI_SK_SK_NS1I_6thread17LinearCombinationISI_Li1EffLNS1N_9ScaleType4KindE0ELNS_15FloatRoundStyleE2ESI_EENS1_15EpilogueDefaultEEEEEvvEEEEvNT_6ParamsE)
        /*0020*/ 	.word	0x00000008
.L_19:


//--------------------- .nv.compat                --------------------------
	.section	.nv.compat,"",@"SHT_CUDA_COMPAT_INFO"
	.align	4
        /*0000*/ 	.byte	0x02, 0x09, 0x01, 0x00, 0x02, 0x02, 0x04, 0x00, 0x02, 0x05, 0x05, 0x00, 0x03, 0x07, 0x01, 0x01
        /*0010*/ 	.byte	0x02, 0x03, 0x01, 0x00, 0x02, 0x06, 0x01, 0x00, 0x04, 0x0b, 0x08, 0x00, 0x00, 0x00, 0x00, 0x00
        /*0020*/ 	.byte	0x00, 0x00, 0x00, 0x00


//--------------------- .nv.info._ZN7cutlass13device_kernelINS_4gemm6kernel13GemmUniversalIN4cute5tupleIJiiiiEEENS1_10collective13CollectiveMmaINS1_34MainloopSm90TmaGmmaWarpSpecializedILi9ENS5_IJNS4_1CILi1EEESB_SB_EEENS1_32KernelTmaWarpSpecializedPingpongEEENS5_IJNSA_ILi64EEENSA_ILi128EEESF_EEENS_6half_tENS5_IJSB_llEEESI_NS5_IJlSB_lEEENS4_8TiledMMAINS4_8MMA_AtomIJNS4_4SM904GMMA26MMA_64x128x16_F32F16F16_SSILNSO_5MajorE1ELSQ_0ELNSO_7ScaleInE1ELSR_1EEEEEENS4_6LayoutISC_NS5_IJNSA_ILi0EEESV_SV_EEEEENS5_IJNS4_10UnderscoreESY_SY_EEEEENS4_13SM90_TMA_LOADENS4_14ComposedLayoutINS4_7SwizzleILi3ELi4ELi3EEENS4_18smem_ptr_flag_bitsILi16EEENSU_INS5_IJSF_NSA_ILi8EEEEEENS5_IJSB_SF_EEEEEEEvNS4_8identityES11_NS12_IS14_S16_NSU_INS5_IJS17_SF_EEENS5_IJSF_SB_EEEEEEEvS1C_EENS_8epilogue10collective6detail29Sm90TmaWarpSpecializedAdapterINS1J_15DefaultEpilogueISI_SK_SK_NS1I_6thread17LinearCombinationISI_Li1EffLNS1N_9ScaleType4KindE0ELNS_15FloatRoundStyleE2ESI_EENS1_15EpilogueDefaultEEEEEvvEEEEvNT_6ParamsE --------------------------
	.section	.nv.info._ZN7cutlass13device_kernelINS_4gemm6kernel13GemmUniversalIN4cute5tupleIJiiiiEEENS1_10collective13CollectiveMmaINS1_34MainloopSm90TmaGmmaWarpSpecializedILi9ENS5_IJNS4_1CILi1EEESB_SB_EEENS1_32KernelTmaWarpSpecializedPingpongEEENS5_IJNSA_ILi64EEENSA_ILi128EEESF_EEENS_6half_tENS5_IJSB_llEEESI_NS5_IJlSB_lEEENS4_8TiledMMAINS4_8MMA_AtomIJNS4_4SM904GMMA26MMA_64x128x16_F32F16F16_SSILNSO_5MajorE1ELSQ_0ELNSO_7ScaleInE1ELSR_1EEEEEENS4_6LayoutISC_NS5_IJNSA_ILi0EEESV_SV_EEEEENS5_IJNS4_10UnderscoreESY_SY_EEEEENS4_13SM90_TMA_LOADENS4_14ComposedLayoutINS4_7SwizzleILi3ELi4ELi3EEENS4_18smem_ptr_flag_bitsILi16EEENSU_INS5_IJSF_NSA_ILi8EEEEEENS5_IJSB_SF_EEEEEEEvNS4_8identityES11_NS12_IS14_S16_NSU_INS5_IJS17_SF_EEENS5_IJSF_SB_EEEEEEEvS1C_EENS_8epilogue10collective6detail29Sm90TmaWarpSpecializedAdapterINS1J_15DefaultEpilogueISI_SK_SK_NS1I_6thread17LinearCombinationISI_Li1EffLNS1N_9ScaleType4KindE0ELNS_15FloatRoundStyleE2ESI_EENS1_15EpilogueDefaultEEEEEvvEEEEvNT_6ParamsE,"",@"SHT_CUDA_INFO"
	.sectionflags	@""
	.align	4


	//----- nvinfo : EIATTR_CUDA_API_VERSION
	.align		4
        /*0000*/ 	.byte	0x04, 0x37
        /*0002*/ 	.short	(.L_21 - .L_20)
.L_20:
        /*0004*/ 	.word	0x00000082


	//----- nvinfo : EIATTR_KPARAM_INFO
	.align		4
.L_21:
        /*0008*/ 	.byte	0x04, 0x17
        /*000a*/ 	.short	(.L_23 - .L_22)
.L_22:
        /*000c*/ 	.word	0x00000000
        /*0010*/ 	.short	0x0000
        /*0012*/ 	.short	0x0070
        /*0014*/ 	.byte	0x00, 0xf0, 0x01, 0x10


	//----- nvinfo : EIATTR_SPARSE_MMA_MASK
	.align		4
.L_23:
        /*0018*/ 	.byte	0x03, 0x50
        /*001a*/ 	.short	0x0000


	//----- nvinfo : EIATTR_MAXREG_COUNT
	.align		4
        /*001c*/ 	.byte	0x03, 0x1b
        /*001e*/ 	.short	0x00a8


	//----- nvinfo : EIATTR_NUM_BARRIERS
	.align		4
        /*0020*/ 	.byte	0x02, 0x4c
        /*0022*/ 	.byte	0x01
	.zero		1


	//----- nvinfo : EIATTR_EXTERNS
	.align		4
        /*0024*/ 	.byte	0x04, 0x0f
        /*0026*/ 	.short	(.L_25 - .L_24)


	//   ....[0]....
	.align		4
.L_24:
        /*0028*/ 	.word	index@(__assertfail)


	//----- nvinfo : EIATTR_ANNOTATIONS
	.align		4
.L_25:
        /*002c*/ 	.byte	0x04, 0x55
        /*002e*/ 	.short	(.L_27 - .L_26)


	//   ....[0]....
.L_26:
        /*0030*/ 	.word	0x00000001
        /*0034*/ 	.byte	0xa0, 0x0b, 0x00, 0x00, 0x01, 0x00, 0x00, 0x00, 0xc0, 0x12, 0x00, 0x00, 0x01, 0x00, 0x00, 0x00
        /*0044*/ 	.byte	0x80, 0x61, 0x00, 0x00, 0x01, 0x00, 0x00, 0x00, 0x40, 0x6d, 0x00, 0x00


	//----- nvinfo : EIATTR_MERCURY_ISA_VERSION
	.align		4
.L_27:
        /*0050*/ 	.byte	0x03, 0x5f
        /*0052*/ 	.short	0x0101


	//----- nvinfo : EIATTR_INT_WARP_WIDE_INSTR_OFFSETS
	.align		4
        /*0054*/ 	.byte	0x04, 0x31
        /*0056*/ 	.short	(.L_29 - .L_28)


	//   ....[0]....
.L_28:
        /*0058*/ 	.word	0x000004c0


	//   ....[1]....
        /*005c*/ 	.word	0x000004e0


	//   ....[2]....
        /*0060*/ 	.word	0x00000560


	//   ....[3]....
        /*0064*/ 	.word	0x00000570


	//   ....[4]....
        /*0068*/ 	.word	0x00000580


	//   ....[5]....
        /*006c*/ 	.word	0x000005a0


	//   ....[6]....
        /*0070*/ 	.word	0x00000630


	//   ....[7]....
        /*0074*/ 	.word	0x00000650


	//----- nvinfo : EIATTR_COOP_GROUP_MASK_REGIDS
	.align		4
.L_29:
        /*0078*/ 	.byte	0x04, 0x29
        /*007a*/ 	.short	(.L_31 - .L_30)


	//   ....[0]....
.L_30:
        /*007c*/ 	.word	0xffffffff


	//   ....[1]....
        /*0080*/ 	.word	0xffffffff


	//   ....[2]....
        /*0084*/ 	.word	0xffffffff


	//   ....[3]....
        /*0088*/ 	.word	0xffffffff


	//   ....[4]....
        /*008c*/ 	.word	0xffffffff


	//   ....[5]....
        /*0090*/ 	.word	0xffffffff


	//----- nvinfo : EIATTR_COOP_GROUP_INSTR_OFFSETS
	.align		4
.L_31:
        /*0094*/ 	.byte	0x04, 0x28
        /*0096*/ 	.short	(.L_33 - .L_32)


	//   ....[0]....
.L_32:
        /*0098*/ 	.word	0x00000070


	//   ....[1]....
        /*009c*/ 	.word	0x00000080


	//   ....[2]....
        /*00a0*/ 	.word	0x00000140


	//   ....[3]....
        /*00a4*/ 	.word	0x000003a0


	//   ....[4]....
        /*00a8*/ 	.word	0x000003e0


	//   ....[5]....
        /*00ac*/ 	.word	0x00000420


	//----- nvinfo : EIATTR_REG_RECONFIG
	.align		4
.L_33:
        /*00b0*/ 	.byte	0x01, 0x54
	.zero		2


	//----- nvinfo : EIATTR_SYSCALL_OFFSETS
	.align		4
        /*00b4*/ 	.byte	0x04, 0x46
        /*00b6*/ 	.short	(.L_35 - .L_34)


	//   ....[0]....
.L_34:
        /*00b8*/ 	.word	0x00001740


	//----- nvinfo : EIATTR_MBARRIER_INSTR_OFFSETS
	.align		4
.L_35:
        /*00bc*/ 	.byte	0x04, 0x39
        /*00be*/ 	.short	(.L_37 - .L_36)


	//   ....[0]....
.L_36:
        /*00c0*/ 	.word	0x00000260
        /*00c4*/ 	.word	0x000000ff
        /*00c8*/ 	.word	0x00000000
        /*00cc*/ 	.short	0x0100
        /*00ce*/ 	.byte	0x08
	.zero		1


	//   ....[1]....
        /*00d0*/ 	.word	0x00000270
        /*00d4*/ 	.word	0x000000ff
        /*00d8*/ 	.word	0x00000048
        /*00dc*/ 	.short	0x0100
        /*00de*/ 	.byte	0x08
	.zero		1


	//   ....[2]....
        /*00e0*/ 	.word	0x00000280
        /*00e4*/ 	.word	0x000000ff
        /*00e8*/ 	.word	0x00000008
        /*00ec*/ 	.short	0x0100
        /*00ee*/ 	.byte	0x08
	.zero		1


	//   ....[3]....
        /*00f0*/ 	.word	0x00000290
        /*00f4*/ 	.word	0x000000ff
        /*00f8*/ 	.word	0x00000050
        /*00fc*/ 	.short	0x0100
        /*00fe*/ 	.byte	0x08
	.zero		1


	//   ....[4]....
        /*0100*/ 	.word	0x000002a0
        /*0104*/ 	.word	0x000000ff
        /*0108*/ 	.word	0x00000010
        /*010c*/ 	.short	0x0100
        /*010e*/ 	.byte	0x08
	.zero		1


	//   ....[5]....
        /*0110*/ 	.word	0x000002b0
        /*0114*/ 	.word	0x000000ff
        /*0118*/ 	.word	0x00000058
        /*011c*/ 	.short	0x0100
        /*011e*/ 	.byte	0x08
	.zero		1


	//   ....[6]....
        /*0120*/ 	.word	0x000002c0
        /*0124*/ 	.word	0x000000ff
        /*0128*/ 	.word	0x00000018
        /*012c*/ 	.short	0x0100
        /*012e*/ 	.byte	0x08
	.zero		1


	//   ....[7]....
        /*0130*/ 	.word	0x000002d0
        /*0134*/ 	.word	0x000000ff
        /*0138*/ 	.word	0x00000060
        /*013c*/ 	.short	0x0100
        /*013e*/ 	.byte	0x08
	.zero		1


	//   ....[8]....
        /*0140*/ 	.word	0x000002e0
        /*0144*/ 	.word	0x000000ff
        /*0148*/ 	.word	0x00000020
        /*014c*/ 	.short	0x0100
        /*014e*/ 	.byte	0x08
	.zero		1


	//   ....[9]....
        /*0150*/ 	.word	0x000002f0
        /*0154*/ 	.word	0x000000ff
        /*0158*/ 	.word	0x00000068
        /*015c*/ 	.short	0x0100
        /*015e*/ 	.byte	0x08
	.zero		1


	//   ....[10]....
        /*0160*/ 	.word	0x00000300
        /*0164*/ 	.word	0x000000ff
        /*0168*/ 	.word	0x00000028
        /*016c*/ 	.short	0x0100
        /*016e*/ 	.byte	0x08
	.zero		1


	//   ....[11]....
        /*0170*/ 	.word	0x00000310
        /*0174*/ 	.word	0x000000ff
        /*0178*/ 	.word	0x00000070
        /*017c*/ 	.short	0x0100
        /*017e*/ 	.byte	0x08
	.zero		1


	//   ....[12]....
        /*0180*/ 	.word	0x00000320
        /*0184*/ 	.word	0x000000ff
        /*0188*/ 	.word	0x00000030
        /*018c*/ 	.short	0x0100
        /*018e*/ 	.byte	0x08
	.zero		1


	//   ....[13]....
        /*0190*/ 	.word	0x00000330
        /*0194*/ 	.word	0x000000ff
        /*0198*/ 	.word	0x00000078
        /*019c*/ 	.short	0x0100
        /*019e*/ 	.byte	0x08
	.zero		1


	//   ....[14]....
        /*01a0*/ 	.word	0x00000340
        /*01a4*/ 	.word	0x000000ff
        /*01a8*/ 	.word	0x00000038
        /*01ac*/ 	.short	0x0100
        /*01ae*/ 	.byte	0x08
	.zero		1


	//   ....[15]....
        /*01b0*/ 	.word	0x00000350
        /*01b4*/ 	.word	0x000000ff
        /*01b8*/ 	.word	0x00000080
        /*01bc*/ 	.short	0x0100
        /*01be*/ 	.byte	0x08
	.zero		1


	//   ....[16]....
        /*01c0*/ 	.word	0x00000360
        /*01c4*/ 	.word	0x000000ff
        /*01c8*/ 	.word	0x00000040
        /*01cc*/ 	.short	0x0100
        /*01ce*/ 	.byte	0x08
	.zero		1


	//   ....[17]....
        /*01d0*/ 	.word	0x00000370
        /*01d4*/ 	.word	0x000000ff
        /*01d8*/ 	.word	0x00000088
        /*01dc*/ 	.short	0x0100
        /*01de*/ 	.byte	0x08
	.zero		1


	//   ....[18]....
        /*01e0*/ 	.word	0x00000690
        /*01e4*/ 	.word	0x000000ff
        /*01e8*/ 	.word	0x000000c0
        /*01ec*/ 	.short	0x0100
        /*01ee*/ 	.byte	0x08
	.zero		1


	//   ....[19]....
        /*01f0*/ 	.word	0x00000700
        /*01f4*/ 	.word	0x000000ff
        /*01f8*/ 	.word	0x000000c8
        /*01fc*/ 	.short	0x0100
        /*01fe*/ 	.byte	0x08
	.zero		1


	//   ....[20]....
        /*0200*/ 	.word	0x00000720
        /*0204*/ 	.word	0x000000ff
        /*0208*/ 	.word	0x000000a0
        /*020c*/ 	.short	0x0100
        /*020e*/ 	.byte	0x09
	.zero		1


	//   ....[21]....
        /*0210*/ 	.word	0x00000730
        /*0214*/ 	.word	0x000000ff
        /*0218*/ 	.word	0x000000a8
        /*021c*/ 	.short	0x0100
        /*021e*/ 	.byte	0x09
	.zero		1


	//   ....[22]....
        /*0220*/ 	.word	0x00000740
        /*0224*/ 	.word	0x000000ff
        /*0228*/ 	.word	0x000000b0
        /*022c*/ 	.short	0x0100
        /*022e*/ 	.byte	0x09
	.zero		1


	//   ....[23]....
        /*0230*/ 	.word	0x00000750
        /*0234*/ 	.word	0x000000ff
        /*0238*/ 	.word	0x000000b8
        /*023c*/ 	.short	0x0100
        /*023e*/ 	.byte	0x09
	.zero		1


	//   ....[24]....
        /*0240*/ 	.word	0x00001600
        /*0244*/ 	.word	0x000000ff
        /*0248*/ 	.word	0xfffffff8
        /*024c*/ 	.short	0x010a
        /*024e*/ 	.byte	0x2b
	.zero		1


	//   ....[25]....
        /*0250*/ 	.word	0x000017c0
        /*0254*/ 	.word	0x00000003
        /*0258*/ 	.word	0x00000000
        /*025c*/ 	.short	0x010a
        /*025e*/ 	.byte	0x3f
	.zero		1


	//   ....[26]....
        /*0260*/ 	.word	0x00001820
        /*0264*/ 	.word	0x00000003
        /*0268*/ 	.word	0x00000000
        /*026c*/ 	.short	0x010a
        /*026e*/ 	.byte	0x3f
	.zero		1


	//   ....[27]....
        /*0270*/ 	.word	0x00001b70
        /*0274*/ 	.word	0x000000ff
        /*0278*/ 	.word	0x00000000
        /*027c*/ 	.short	0x010a
        /*027e*/ 	.byte	0x04
	.zero		1


	//   ....[28]....
        /*0280*/ 	.word	0x00001bb0
        /*0284*/ 	.word	0x000000ff
        /*0288*/ 	.word	0x00000000
        /*028c*/ 	.short	0x010a
        /*028e*/ 	.byte	0x04
	.zero		1


	//   ....[29]....
        /*0290*/ 	.word	0x00001e10
        /*0294*/ 	.word	0x000000ff
        /*0298*/ 	.word	0x00000000
        /*029c*/ 	.short	0x0101
        /*029e*/ 	.byte	0x04
	.zero		1


	//   ....[30]....
        /*02a0*/ 	.word	0x00001f10
        /*02a4*/ 	.word	0x00000003
        /*02a8*/ 	.word	0x00000000
        /*02ac*/ 	.short	0x0101
        /*02ae*/ 	.byte	0x2e
	.zero		1


	//   ....[31]....
        /*02b0*/ 	.word	0x00001fe0
        /*02b4*/ 	.word	0x000000ff
        /*02b8*/ 	.word	0x00000000
        /*02bc*/ 	.short	0x0101
        /*02be*/ 	.byte	0x06
	.zero		1


	//   ....[32]....
        /*02c0*/ 	.word	0x00002050
        /*02c4*/ 	.word	0x000000ff
        /*02c8*/ 	.word	0x00000008
        /*02cc*/ 	.short	0x010a
        /*02ce*/ 	.byte	0x2b
	.zero		1


	//   ....[33]....
        /*02d0*/ 	.word	0x000061c0
        /*02d4*/ 	.word	0x00000000
        /*02d8*/ 	.word	0x00000000
        /*02dc*/ 	.short	0x0101
        /*02de*/ 	.byte	0x2e
	.zero		1


	//   ....[34]....
        /*02e0*/ 	.word	0x00006ab0
        /*02e4*/ 	.word	0x0000000b
        /*02e8*/ 	.word	0x00000048
        /*02ec*/ 	.short	0x010a
        /*02ee*/ 	.byte	0x3f
	.zero		1


	//   ....[35]....
        /*02f0*/ 	.word	0x00006e70
        /*02f4*/ 	.word	0x00000006
        /*02f8*/ 	.word	0x000000c8
        /*02fc*/ 	.short	0x0101
        /*02fe*/ 	.byte	0x3f
	.zero		1


	//   ....[36]....
        /*0300*/ 	.word	0x00007590
        /*0304*/ 	.word	0x00000007
        /*0308*/ 	.word	0x00000000
        /*030c*/ 	.short	0x010a
        /*030e*/ 	.byte	0x3f
	.zero		1


	//   ....[37]....
        /*0310*/ 	.word	0x00007610
        /*0314*/ 	.word	0x00000006
        /*0318*/ 	.word	0x00000000
        /*031c*/ 	.short	0x010a
        /*031e*/ 	.byte	0x3f
	.zero		1


	//   ....[38]....
        /*0320*/ 	.word	0x000076a0
        /*0324*/ 	.word	0x00000007
        /*0328*/ 	.word	0x00000000
        /*032c*/ 	.short	0x010a
        /*032e*/ 	.byte	0x3f
	.zero		1


	//   ....[39]....
        /*0330*/ 	.word	0x00007730
        /*0334*/ 	.word	0x00000006
        /*0338*/ 	.word	0x00000000
        /*033c*/ 	.short	0x010a
        /*033e*/ 	.byte	0x3f
	.zero		1


	//   ....[40]....
        /*0340*/ 	.word	0x000077c0
        /*0344*/ 	.word	0x00000007
        /*0348*/ 	.word	0x00000000
        /*034c*/ 	.short	0x010a
        /*034e*/ 	.byte	0x3f
	.zero		1


	//   ....[41]....
        /*0350*/ 	.word	0x00007850
        /*0354*/ 	.word	0x00000006
        /*0358*/ 	.word	0x00000000
        /*035c*/ 	.short	0x010a
        /*035e*/ 	.byte	0x3f
	.zero		1


	//   ....[42]....
        /*0360*/ 	.word	0x000078e0
        /*0364*/ 	.word	0x00000007
        /*0368*/ 	.word	0x00000000
        /*036c*/ 	.short	0x010a
        /*036e*/ 	.byte	0x3f
	.zero		1


	//   ....[43]....
        /*0370*/ 	.word	0x00007970
        /*0374*/ 	.word	0x00000006
        /*0378*/ 	.word	0x00000000
        /*037c*/ 	.short	0x010a
        /*037e*/ 	.byte	0x3f
	.zero		1


	//   ....[44]....
        /*0380*/ 	.word	0x00007a00
        /*0384*/ 	.word	0x00000005
        /*0388*/ 	.word	0x00000000
        /*038c*/ 	.short	0x010a
        /*038e*/ 	.byte	0x3f
	.zero		1


	//   ....[45]....
        /*0390*/ 	.word	0x00007a70
        /*0394*/ 	.word	0x00000003
        /*0398*/ 	.word	0xfffffff8
        /*039c*/ 	.short	0x010a
        /*039e*/ 	.byte	0x3f
	.zero		1


	//   ....[46]....
        /*03a0*/ 	.word	0x00007ac0
        /*03a4*/ 	.word	0x00000003
        /*03a8*/ 	.word	0x00000000
        /*03ac*/ 	.short	0x010a
        /*03ae*/ 	.byte	0x3f
	.zero		1


	//   ....[47]....
        /*03b0*/ 	.word	0x00007b20
        /*03b4*/ 	.word	0x00000004
        /*03b8*/ 	.word	0x00000000
        /*03bc*/ 	.short	0x010a
        /*03be*/ 	.byte	0x3f
	.zero		1


	//   ....[48]....
        /*03c0*/ 	.word	0x00007b80
        /*03c4*/ 	.word	0x00000003
        /*03c8*/ 	.word	0x00000008
        /*03cc*/ 	.short	0x010a
        /*03ce*/ 	.byte	0x3f
	.zero		1


	//   ....[49]....
        /*03d0*/ 	.word	0x00007c50
        /*03d4*/ 	.word	0x0000000b
        /*03d8*/ 	.word	0x00000048
        /*03dc*/ 	.short	0x010a
        /*03de*/ 	.byte	0x3f
	.zero		1


	//   ....[50]....
        /*03e0*/ 	.word	0x00007d20
        /*03e4*/ 	.word	0x00000007
        /*03e8*/ 	.word	0x00000000
        /*03ec*/ 	.short	0x010a
        /*03ee*/ 	.byte	0x3f
	.zero		1


	//   ....[51]....
        /*03f0*/ 	.word	0x00007d70
        /*03f4*/ 	.word	0x00000006
        /*03f8*/ 	.word	0x00000000
        /*03fc*/ 	.short	0x010a
        /*03fe*/ 	.byte	0x3f
	.zero		1


	//   ....[52]....
        /*0400*/ 	.word	0x00007dc0
        /*0404*/ 	.word	0x00000007
        /*0408*/ 	.word	0x00000000
        /*040c*/ 	.short	0x010a
        /*040e*/ 	.byte	0x3f
	.zero		1


	//   ....[53]....
        /*0410*/ 	.word	0x00007e10
        /*0414*/ 	.word	0x00000006
        /*0418*/ 	.word	0x00000000
        /*041c*/ 	.short	0x010a
        /*041e*/ 	.byte	0x3f
	.zero		1


	//   ....[54]....
        /*0420*/ 	.word	0x00007e60
        /*0424*/ 	.word	0x00000007
        /*0428*/ 	.word	0x00000000
        /*042c*/ 	.short	0x010a
        /*042e*/ 	.byte	0x3f
	.zero		1


	//   ....[55]....
        /*0430*/ 	.word	0x00007eb0
        /*0434*/ 	.word	0x00000006
        /*0438*/ 	.word	0x00000000
        /*043c*/ 	.short	0x010a
        /*043e*/ 	.byte	0x3f
	.zero		1


	//   ....[56]....
        /*0440*/ 	.word	0x00007f00
        /*0444*/ 	.word	0x00000007
        /*0448*/ 	.word	0x00000000
        /*044c*/ 	.short	0x010a
        /*044e*/ 	.byte	0x3f
	.zero		1


	//   ....[57]....
        /*0450*/ 	.word	0x00007f50
        /*0454*/ 	.word	0x00000006
        /*0458*/ 	.word	0x00000000
        /*045c*/ 	.short	0x010a
        /*045e*/ 	.byte	0x3f
	.zero		1


	//----- nvinfo : EIATTR_NUM_MBARRIERS
	.align		4
.L_37:
        /*0460*/ 	.byte	0x03, 0x38
        /*0462*/ 	.short	0x0018


	//----- nvinfo : EIATTR_EXIT_INSTR_OFFSETS
	.align		4
        /*0464*/ 	.byte	0x04, 0x1c
        /*0466*/ 	.short	(.L_39 - .L_38)


	//   ....[0]....
.L_38:
        /*0468*/ 	.word	0x00001250


	//   ....[1]....
        /*046c*/ 	.word	0x000012b0


	//   ....[2]....
        /*0470*/ 	.word	0x000067e0


	//   ....[3]....
        /*0474*/ 	.word	0x00006810


	//   ....[4]....
        /*0478*/ 	.word	0x00007a50


	//----- nvinfo : EIATTR_MAX_THREADS
	.align		4
.L_39:
        /*047c*/ 	.byte	0x04, 0x05
        /*047e*/ 	.short	(.L_41 - .L_40)
.L_40:
        /*0480*/ 	.word	0x00000180
        /*0484*/ 	.word	0x00000001
        /*0488*/ 	.word	0x00000001


	//----- nvinfo : EIATTR_CRS_STACK_SIZE
	.align		4
.L_41:
        /*048c*/ 	.byte	0x04, 0x1e
        /*048e*/ 	.short	(.L_43 - .L_42)
.L_42:
        /*0490*/ 	.word	0x00000000


	//----- nvinfo : EIATTR_CBANK_PARAM_SIZE
	.align		4
.L_43:
        /*0494*/ 	.byte	0x03, 0x19
        /*0496*/ 	.short	0x0470


	//----- nvinfo : EIATTR_PARAM_CBANK
	.align		4
        /*0498*/ 	.byte	0x04, 0x0a
        /*049a*/ 	.short	(.L_45 - .L_44)
	.align		4
.L_44:
        /*049c*/ 	.word	index@(.nv.constant0._ZN7cutlass13device_kernelINS_4gemm6kernel13GemmUniversalIN4cute5tupleIJiiiiEEENS1_10collective13CollectiveMmaINS1_34MainloopSm90TmaGmmaWarpSpecializedILi9ENS5_IJNS4_1CILi1EEESB_SB_EEENS1_32KernelTmaWarpSpecializedPingpongEEENS5_IJNSA_ILi64EEENSA_ILi128EEESF_EEENS_6half_tENS5_IJSB_llEEESI_NS5_IJlSB_lEEENS4_8TiledMMAINS4_8MMA_AtomIJNS4_4SM904GMMA26MMA_64x128x16_F32F16F16_SSILNSO_5MajorE1ELSQ_0ELNSO_7ScaleInE1ELSR_1EEEEEENS4_6LayoutISC_NS5_IJNSA_ILi0EEESV_SV_EEEEENS5_IJNS4_10UnderscoreESY_SY_EEEEENS4_13SM90_TMA_LOADENS4_14ComposedLayoutINS4_7SwizzleILi3ELi4ELi3EEENS4_18smem_ptr_flag_bitsILi16EEENSU_INS5_IJSF_NSA_ILi8EEEEEENS5_IJSB_SF_EEEEEEEvNS4_8identityES11_NS12_IS14_S16_NSU_INS5_IJS17_SF_EEENS5_IJSF_SB_EEEEEEEvS1C_EENS_8epilogue10collective6detail29Sm90TmaWarpSpecializedAdapterINS1J_15DefaultEpilogueISI_SK_SK_NS1I_6thread17LinearCombinationISI_Li1EffLNS1N_9ScaleType4KindE0ELNS_15FloatRoundStyleE2ESI_EENS1_15EpilogueDefaultEEEEEvvEEEEvNT_6ParamsE)
        /*04a0*/ 	.short	0x0210
        /*04a2*/ 	.short	0x0470


	//----- nvinfo : EIATTR_SW_WAR
	.align		4
.L_45:
        /*04a4*/ 	.byte	0x04, 0x36
        /*04a6*/ 	.short	(.L_47 - .L_46)
.L_46:
        /*04a8*/ 	.word	0x00000008
.L_47:


//--------------------- .nv.callgraph             --------------------------
	.section	.nv.callgraph,"",@"SHT_CUDA_CALLGRAPH"
	.align	4
	.sectionentsize	8
	.align		4
        /*0000*/ 	.word	0x00000000
	.align		4
        /*0004*/ 	.word	0xffffffff
	.align		4
        /*0008*/ 	.word	index@(_ZN7cutlass13device_kernelINS_4gemm6kernel13GemmUniversalIN4cute5tupleIJiiiiEEENS1_10collective13CollectiveMmaINS1_34MainloopSm90TmaGmmaWarpSpecializedILi9ENS5_IJNS4_1CILi1EEESB_SB_EEENS1_32KernelTmaWarpSpecializedPingpongEEENS5_IJNSA_ILi64EEENSA_ILi128EEESF_EEENS_6half_tENS5_IJSB_llEEESI_NS5_IJlSB_lEEENS4_8TiledMMAINS4_8MMA_AtomIJNS4_4SM904GMMA26MMA_64x128x16_F32F16F16_SSILNSO_5MajorE1ELSQ_0ELNSO_7ScaleInE1ELSR_1EEEEEENS4_6LayoutISC_NS5_IJNSA_ILi0EEESV_SV_EEEEENS5_IJNS4_10UnderscoreESY_SY_EEEEENS4_13SM90_TMA_LOADENS4_14ComposedLayoutINS4_7SwizzleILi3ELi4ELi3EEENS4_18smem_ptr_flag_bitsILi16EEENSU_INS5_IJSF_NSA_ILi8EEEEEENS5_IJSB_SF_EEEEEEEvNS4_8identityES11_NS12_IS14_S16_NSU_INS5_IJS17_SF_EEENS5_IJSF_SB_EEEEEEEvS1C_EENS_8epilogue10collective6detail29Sm90TmaWarpSpecializedAdapterINS1J_15DefaultEpilogueISI_SK_SK_NS1I_6thread17LinearCombinationISI_Li1EffLNS1N_9ScaleType4KindE0ELNS_15FloatRoundStyleE2ESI_EENS1_15EpilogueDefaultEEEEEvvEEEEvNT_6ParamsE)
	.align		4
        /*000c*/ 	.word	index@(__assertfail)
	.align		4
        /*0010*/ 	.word	0x00000000
	.align		4
        /*0014*/ 	.word	0xfffffffe
	.align		4
        /*0018*/ 	.word	0x00000000
	.align		4
        /*001c*/ 	.word	0xfffffffd
	.align		4
        /*0020*/ 	.word	0x00000000
	.align		4
        /*0024*/ 	.word	0xfffffffc


//--------------------- .nv.constant4             --------------------------
	.section	.nv.constant4,"a",@progbits
	.align	8
	.align		8
.nv.constant4:
        /*0000*/ 	.dword	__assertfail
	.align		8
        /*0008*/ 	.dword	__unnamed_1
	.align		8
        /*0010*/ 	.dword	_ZN39_INTERNAL_b80b1818_4_k_cu_f8b54d7e_29864cuda3std3__45__cpo5beginE
	.align		8
        /*0018*/ 	.dword	_ZN39_INTERNAL_b80b1818_4_k_cu_f8b54d7e_29864cuda3std3__45__cpo3endE
	.align		8
        /*0020*/ 	.dword	_ZN39_INTERNAL_b80b1818_4_k_cu_f8b54d7e_29864cuda3std3__45__cpo6cbeginE
	.align		8
        /*0028*/ 	.dword	_ZN39_INTERNAL_b80b1818_4_k_cu_f8b54d7e_29864cuda3std3__45__cpo4cendE
	.align		8
        /*0030*/ 	.dword	_ZN39_INTERNAL_b80b1818_4_k_cu_f8b54d7e_29864cuda3std3__441_GLOBAL__N__b80b1818_4_k_cu_f8b54d7e_29866ignoreE
	.align		8
        /*0038*/ 	.dword	_ZN39_INTERNAL_b80b1818_4_k_cu_f8b54d7e_29864cuda3std3__419piecewise_constructE
	.align		8
        /*0040*/ 	.dword	_ZN39_INTERNAL_b80b1818_4_k_cu_f8b54d7e_29864cuda3std3__48in_placeE
	.align		8
        /*0048*/ 	.dword	_ZN39_INTERNAL_b80b1818_4_k_cu_f8b54d7e_29864cuda3std6ranges3__45__cpo4swapE
	.align		8
        /*0050*/ 	.dword	_ZN39_INTERNAL_b80b1818_4_k_cu_f8b54d7e_29864cuda3std6ranges3__45__cpo9iter_moveE
	.align		8
        /*0058*/ 	.dword	_ZN39_INTERNAL_b80b1818_4_k_cu_f8b54d7e_29864cute7productE
	.align		8
        /*0060*/ 	.dword	_ZN39_INTERNAL_b80b1818_4_k_cu_f8b54d7e_29864cute1_E
	.align		8
        /*0068*/ 	.dword	$str$22
	.align		8
        /*0070*/ 	.dword	$str$23


//--------------------- .text._ZN7cutlass13device_kernelINS_4gemm6kernel13GemmUniversalIN4cute5tupleIJiiiiEEENS1_10collective13CollectiveMmaINS1_34MainloopSm90TmaGmmaWarpSpecializedILi9ENS5_IJNS4_1CILi1EEESB_SB_EEENS1_32KernelTmaWarpSpecializedPingpongEEENS5_IJNSA_ILi64EEENSA_ILi128EEESF_EEENS_6half_tENS5_IJSB_llEEESI_NS5_IJlSB_lEEENS4_8TiledMMAINS4_8MMA_AtomIJNS4_4SM904GMMA26MMA_64x128x16_F32F16F16_SSILNSO_5MajorE1ELSQ_0ELNSO_7ScaleInE1ELSR_1EEEEEENS4_6LayoutISC_NS5_IJNSA_ILi0EEESV_SV_EEEEENS5_IJNS4_10UnderscoreESY_SY_EEEEENS4_13SM90_TMA_LOADENS4_14ComposedLayoutINS4_7SwizzleILi3ELi4ELi3EEENS4_18smem_ptr_flag_bitsILi16EEENSU_INS5_IJSF_NSA_ILi8EEEEEENS5_IJSB_SF_EEEEEEEvNS4_8identityES11_NS12_IS14_S16_NSU_INS5_IJS17_SF_EEENS5_IJSF_SB_EEEEEEEvS1C_EENS_8epilogue10collective6detail29Sm90TmaWarpSpecializedAdapterINS1J_15DefaultEpilogueISI_SK_SK_NS1I_6thread17LinearCombinationISI_Li1EffLNS1N_9ScaleType4KindE0ELNS_15FloatRoundStyleE2ESI_EENS1_15EpilogueDefaultEEEEEvvEEEEvNT_6ParamsE --------------------------
	.section	.text._ZN7cutlass13device_kernelINS_4gemm6kernel13GemmUniversalIN4cute5tupleIJiiiiEEENS1_10collective13CollectiveMmaINS1_34MainloopSm90TmaGmmaWarpSpecializedILi9ENS5_IJNS4_1CILi1EEESB_SB_EEENS1_32KernelTmaWarpSpecializedPingpongEEENS5_IJNSA_ILi64EEENSA_ILi128EEESF_EEENS_6half_tENS5_IJSB_llEEESI_NS5_IJlSB_lEEENS4_8TiledMMAINS4_8MMA_AtomIJNS4_4SM904GMMA26MMA_64x128x16_F32F16F16_SSILNSO_5MajorE1ELSQ_0ELNSO_7ScaleInE1ELSR_1EEEEEENS4_6LayoutISC_NS5_IJNSA_ILi0EEESV_SV_EEEEENS5_IJNS4_10UnderscoreESY_SY_EEEEENS4_13SM90_TMA_LOADENS4_14ComposedLayoutINS4_7SwizzleILi3ELi4ELi3EEENS4_18smem_ptr_flag_bitsILi16EEENSU_INS5_IJSF_NSA_ILi8EEEEEENS5_IJSB_SF_EEEEEEEvNS4_8identityES11_NS12_IS14_S16_NSU_INS5_IJS17_SF_EEENS5_IJSF_SB_EEEEEEEvS1C_EENS_8epilogue10collective6detail29Sm90TmaWarpSpecializedAdapterINS1J_15DefaultEpilogueISI_SK_SK_NS1I_6thread17LinearCombinationISI_Li1EffLNS1N_9ScaleType4KindE0ELNS_15FloatRoundStyleE2ESI_EENS1_15EpilogueDefaultEEEEEvvEEEEvNT_6ParamsE,"ax",@progbits
	.align	128
.text._ZN7cutlass13device_kernelINS_4gemm6kernel13GemmUniversalIN4cute5tupleIJiiiiEEENS1_10collective13CollectiveMmaINS1_34MainloopSm90TmaGmmaWarpSpecializedILi9ENS5_IJNS4_1CILi1EEESB_SB_EEENS1_32KernelTmaWarpSpecializedPingpongEEENS5_IJNSA_ILi64EEENSA_ILi128EEESF_EEENS_6half_tENS5_IJSB_llEEESI_NS5_IJlSB_lEEENS4_8TiledMMAINS4_8MMA_AtomIJNS4_4SM904GMMA26MMA_64x128x16_F32F16F16_SSILNSO_5MajorE1ELSQ_0ELNSO_7ScaleInE1ELSR_1EEEEEENS4_6LayoutISC_NS5_IJNSA_ILi0EEESV_SV_EEEEENS5_IJNS4_10UnderscoreESY_SY_EEEEENS4_13SM90_TMA_LOADENS4_14ComposedLayoutINS4_7SwizzleILi3ELi4ELi3EEENS4_18smem_ptr_flag_bitsILi16EEENSU_INS5_IJSF_NSA_ILi8EEEEEENS5_IJSB_SF_EEEEEEEvNS4_8identityES11_NS12_IS14_S16_NSU_INS5_IJS17_SF_EEENS5_IJSF_SB_EEEEEEEvS1C_EENS_8epilogue10collective6detail29Sm90TmaWarpSpecializedAdapterINS1J_15DefaultEpilogueISI_SK_SK_NS1I_6thread17LinearCombinationISI_Li1EffLNS1N_9ScaleType4KindE0ELNS_15FloatRoundStyleE2ESI_EENS1_15EpilogueDefaultEEEEEvvEEEEvNT_6ParamsE:
        .type           _ZN7cutlass13device_kernelINS_4gemm6kernel13GemmUniversalIN4cute5tupleIJiiiiEEENS1_10collective13CollectiveMmaINS1_34MainloopSm90TmaGmmaWarpSpecializedILi9ENS5_IJNS4_1CILi1EEESB_SB_EEENS1_32KernelTmaWarpSpecializedPingpongEEENS5_IJNSA_ILi64EEENSA_ILi128EEESF_EEENS_6half_tENS5_IJSB_llEEESI_NS5_IJlSB_lEEENS4_8TiledMMAINS4_8MMA_AtomIJNS4_4SM904GMMA26MMA_64x128x16_F32F16F16_SSILNSO_5MajorE1ELSQ_0ELNSO_7ScaleInE1ELSR_1EEEEEENS4_6LayoutISC_NS5_IJNSA_ILi0EEESV_SV_EEEEENS5_IJNS4_10UnderscoreESY_SY_EEEEENS4_13SM90_TMA_LOADENS4_14ComposedLayoutINS4_7SwizzleILi3ELi4ELi3EEENS4_18smem_ptr_flag_bitsILi16EEENSU_INS5_IJSF_NSA_ILi8EEEEEENS5_IJSB_SF_EEEEEEEvNS4_8identityES11_NS12_IS14_S16_NSU_INS5_IJS17_SF_EEENS5_IJSF_SB_EEEEEEEvS1C_EENS_8epilogue10collective6detail29Sm90TmaWarpSpecializedAdapterINS1J_15DefaultEpilogueISI_SK_SK_NS1I_6thread17LinearCombinationISI_Li1EffLNS1N_9ScaleType4KindE0ELNS_15FloatRoundStyleE2ESI_EENS1_15EpilogueDefaultEEEEEvvEEEEvNT_6ParamsE,@function
        .size           _ZN7cutlass13device_kernelINS_4gemm6kernel13GemmUniversalIN4cute5tupleIJiiiiEEENS1_10collective13CollectiveMmaINS1_34MainloopSm90TmaGmmaWarpSpecializedILi9ENS5_IJNS4_1CILi1EEESB_SB_EEENS1_32KernelTmaWarpSpecializedPingpongEEENS5_IJNSA_ILi64EEENSA_ILi128EEESF_EEENS_6half_tENS5_IJSB_llEEESI_NS5_IJlSB_lEEENS4_8TiledMMAINS4_8MMA_AtomIJNS4_4SM904GMMA26MMA_64x128x16_F32F16F16_SSILNSO_5MajorE1ELSQ_0ELNSO_7ScaleInE1ELSR_1EEEEEENS4_6LayoutISC_NS5_IJNSA_ILi0EEESV_SV_EEEEENS5_IJNS4_10UnderscoreESY_SY_EEEEENS4_13SM90_TMA_LOADENS4_14ComposedLayoutINS4_7SwizzleILi3ELi4ELi3EEENS4_18smem_ptr_flag_bitsILi16EEENSU_INS5_IJSF_NSA_ILi8EEEEEENS5_IJSB_SF_EEEEEEEvNS4_8identityES11_NS12_IS14_S16_NSU_INS5_IJS17_SF_EEENS5_IJSF_SB_EEEEEEEvS1C_EENS_8epilogue10collective6detail29Sm90TmaWarpSpecializedAdapterINS1J_15DefaultEpilogueISI_SK_SK_NS1I_6thread17LinearCombinationISI_Li1EffLNS1N_9ScaleType4KindE0ELNS_15FloatRoundStyleE2ESI_EENS1_15EpilogueDefaultEEEEEvvEEEEvNT_6ParamsE,(.L_x_208 - _ZN7cutlass13device_kernelINS_4gemm6kernel13GemmUniversalIN4cute5tupleIJiiiiEEENS1_10collective13CollectiveMmaINS1_34MainloopSm90TmaGmmaWarpSpecializedILi9ENS5_IJNS4_1CILi1EEESB_SB_EEENS1_32KernelTmaWarpSpecializedPingpongEEENS5_IJNSA_ILi64EEENSA_ILi128EEESF_EEENS_6half_tENS5_IJSB_llEEESI_NS5_IJlSB_lEEENS4_8TiledMMAINS4_8MMA_AtomIJNS4_4SM904GMMA26MMA_64x128x16_F32F16F16_SSILNSO_5MajorE1ELSQ_0ELNSO_7ScaleInE1ELSR_1EEEEEENS4_6LayoutISC_NS5_IJNSA_ILi0EEESV_SV_EEEEENS5_IJNS4_10UnderscoreESY_SY_EEEEENS4_13SM90_TMA_LOADENS4_14ComposedLayoutINS4_7SwizzleILi3ELi4ELi3EEENS4_18smem_ptr_flag_bitsILi16EEENSU_INS5_IJSF_NSA_ILi8EEEEEENS5_IJSB_SF_EEEEEEEvNS4_8identityES11_NS12_IS14_S16_NSU_INS5_IJS17_SF_EEENS5_IJSF_SB_EEEEEEEvS1C_EENS_8epilogue10collective6detail29Sm90TmaWarpSpecializedAdapterINS1J_15DefaultEpilogueISI_SK_SK_NS1I_6thread17LinearCombinationISI_Li1EffLNS1N_9ScaleType4KindE0ELNS_15FloatRoundStyleE2ESI_EENS1_15EpilogueDefaultEEEEEvvEEEEvNT_6ParamsE)
        .other          _ZN7cutlass13device_kernelINS_4gemm6kernel13GemmUniversalIN4cute5tupleIJiiiiEEENS1_10collective13CollectiveMmaINS1_34MainloopSm90TmaGmmaWarpSpecializedILi9ENS5_IJNS4_1CILi1EEESB_SB_EEENS1_32KernelTmaWarpSpecializedPingpongEEENS5_IJNSA_ILi64EEENSA_ILi128EEESF_EEENS_6half_tENS5_IJSB_llEEESI_NS5_IJlSB_lEEENS4_8TiledMMAINS4_8MMA_AtomIJNS4_4SM904GMMA26MMA_64x128x16_F32F16F16_SSILNSO_5MajorE1ELSQ_0ELNSO_7ScaleInE1ELSR_1EEEEEENS4_6LayoutISC_NS5_IJNSA_ILi0EEESV_SV_EEEEENS5_IJNS4_10UnderscoreESY_SY_EEEEENS4_13SM90_TMA_LOADENS4_14ComposedLayoutINS4_7SwizzleILi3ELi4ELi3EEENS4_18smem_ptr_flag_bitsILi16EEENSU_INS5_IJSF_NSA_ILi8EEEEEENS5_IJSB_SF_EEEEEEEvNS4_8identityES11_NS12_IS14_S16_NSU_INS5_IJS17_SF_EEENS5_IJSF_SB_EEEEEEEvS1C_EENS_8epilogue10collective6detail29Sm90TmaWarpSpecializedAdapterINS1J_15DefaultEpilogueISI_SK_SK_NS1I_6thread17LinearCombinationISI_Li1EffLNS1N_9ScaleType4KindE0ELNS_15FloatRoundStyleE2ESI_EENS1_15EpilogueDefaultEEEEEvvEEEEvNT_6ParamsE,@"STO_CUDA_ENTRY STV_DEFAULT"
_ZN7cutlass13device_kernelINS_4gemm6kernel13GemmUniversalIN4cute5tupleIJiiiiEEENS1_10collective13CollectiveMmaINS1_34MainloopSm90TmaGmmaWarpSpecializedILi9ENS5_IJNS4_1CILi1EEESB_SB_EEENS1_32KernelTmaWarpSpecializedPingpongEEENS5_IJNSA_ILi64EEENSA_ILi128EEESF_EEENS_6half_tENS5_IJSB_llEEESI_NS5_IJlSB_lEEENS4_8TiledMMAINS4_8MMA_AtomIJNS4_4SM904GMMA26MMA_64x128x16_F32F16F16_SSILNSO_5MajorE1ELSQ_0ELNSO_7ScaleInE1ELSR_1EEEEEENS4_6LayoutISC_NS5_IJNSA_ILi0EEESV_SV_EEEEENS5_IJNS4_10UnderscoreESY_SY_EEEEENS4_13SM90_TMA_LOADENS4_14ComposedLayoutINS4_7SwizzleILi3ELi4ELi3EEENS4_18smem_ptr_flag_bitsILi16EEENSU_INS5_IJSF_NSA_ILi8EEEEEENS5_IJSB_SF_EEEEEEEvNS4_8identityES11_NS12_IS14_S16_NSU_INS5_IJS17_SF_EEENS5_IJSF_SB_EEEEEEEvS1C_EENS_8epilogue10collective6detail29Sm90TmaWarpSpecializedAdapterINS1J_15DefaultEpilogueISI_SK_SK_NS1I_6thread17LinearCombinationISI_Li1EffLNS1N_9ScaleType4KindE0ELNS_15FloatRoundStyleE2ESI_EENS1_15EpilogueDefaultEEEEEvvEEEEvNT_6ParamsE:
[----:B------:R-:W0:Y:S02]  /*0000*/  LDC R1, c[0x0][0x28] ;  /* 0x00000a00ff017b82 */ /* 0x000e240000000800 */
[----:B0-----:R-:W-:Y:S01]  /*0010*/  VIADD R1, R1, 0xfffffff8 ;  /* 0xfffffff801017836 */ /* 0x001fe20000000000 */
[----:B------:R-:W0:Y:S01]  /*0020*/  S2R R4, SR_TID.X ;  /* 0x0000000000047919 */ /* 0x000e220000002100 */
[----:B------:R-:W-:Y:S01]  /*0030*/  ELECT P0, URZ, PT ;  /* 0x00000000003f782f */ /* 0x000fe20003800000 */
[----:B------:R-:W-:Y:S01]  /*0040*/  BSSY B0, `(.L_x_0) ;  /* 0x000000f000007945 */ /* 0x000fe20003800000 */
[--C-:B0-----:R-:W-:Y:S02]  /*0050*/  SHF.R.U32.HI R0, RZ, 0x5, R4.reuse ;  /* 0x00000005ff007819 */ /* 0x101fe40000011604 */
[----:B------:R-:W-:-:S03]  /*0060*/  SHF.R.U32.HI R5, RZ, 0x7, R4 ;  /* 0x00000007ff057819 */ /* 0x000fc60000011604 */
[----:B------:R-:W0:Y:S04]  /*0070*/  SHFL.IDX PT, R2, R0, RZ, 0x1f ;  /* 0x00001fff00027589 */ /* 0x000e2800000e0000 */
[----:B------:R1:W2:Y:S01]  /*0080*/  SHFL.IDX PT, R7, R5, RZ, 0x1f ;  /* 0x00001fff05077589 */ /* 0x0002a200000e0000 */
[----:B0-----:R-:W-:-:S13]  /*0090*/  ISETP.NE.OR P0, PT, R2, RZ, !P0 ;  /* 0x000000ff0200720c */ /* 0x001fda0004705670 */
[----:B-12---:R-:W-:Y:S05]  /*00a0*/  @P0 BRA `(.L_x_1) ;  /* 0x0000000000200947 */ /* 0x006fea0003800000 */
[----:B------:R-:W-:Y:S02]  /*00b0*/  ULDC.64 UR4, c[0x0][0x198] ;  /* 0x0000660000047ab9 */ /* 0x000fe40000000a00 */
[----:B------:R-:W-:Y:S02]  /*00c0*/  UIADD3 UR6, UP0, UR4, 0xf0, URZ ;  /* 0x000000f004067890 */ /* 0x000fe4000ff1e03f */
[----:B------:R-:W-:Y:S02]  /*00d0*/  UIADD3 UR4, UP1, UR4, 0x1f0, URZ ;  /* 0x000001f004047890 */ /* 0x000fe4000ff3e03f */
[----:B------:R-:W-:Y:S02]  /*00e0*/  UIADD3.X UR7, URZ, UR5, URZ, UP0, !UPT ;  /* 0x000000053f077290 */ /* 0x000fe400087fe43f */
[----:B------:R-:W-:-:S07]  /*00f0*/  UIADD3.X UR5, URZ, UR5, URZ, UP1, !UPT ;  /* 0x000000053f057290 */ /* 0x000fce0008ffe43f */
[----:B------:R0:W-:Y:S02]  /*0100*/  UTMACCTL.PF [UR6] ;  /* 0x00000000060079b9 */ /* 0x0001e40008040000 */
[----:B------:R0:W-:Y:S02]  /*0110*/  UTMACCTL.PF [UR4] ;  /* 0x00000000040079b9 */ /* 0x0001e40008040000 */
[----:B0-----:R-:W-:Y:S01]  /*0120*/  NOP ;  /* 0x0000000000007918 */ /* 0x001fe20000000000 */
.L_x_1:
[----:B------:R-:W-:Y:S05]  /*0130*/  BSYNC B0 ;  /* 0x0000000000007941 */ /* 0x000fea0003800000 */
.L_x_0:
[----:B------:R-:W0:Y:S02]  /*0140*/  SHFL.IDX PT, R3, R0, RZ, 0x1f ;  /* 0x00001fff00037589 */ /* 0x000e2400000e0000 */
[----:B0-----:R-:W-:-:S13]  /*0150*/  ISETP.NE.AND P0, PT, R3, RZ, PT ;  /* 0x000000ff0300720c */ /* 0x001fda0003f05270 */
[----:B------:R-:W-:Y:S05]  /*0160*/  @P0 BRA `(.L_x_2) ;  /* 0x00000000008c0947 */ /* 0x000fea0003800000 */
[----:B------:R-:W-:Y:S01]  /*0170*/  ELECT P0, URZ, PT ;  /* 0x00000000003f782f */ /* 0x000fe20003800000 */
[----:B------:R-:W-:-:S12]  /*0180*/  BSSY B0, `(.L_x_2) ;  /* 0x0000021000007945 */ /* 0x000fd80003800000 */
[----:B------:R-:W-:Y:S05]  /*0190*/  @!P0 BRA `(.L_x_3) ;  /* 0x00000000007c8947 */ /* 0x000fea0003800000 */
[----:B------:R-:W0:Y:S01]  /*01a0*/  S2UR UR8, SR_CgaCtaId ;  /* 0x00000000000879c3 */ /* 0x000e220000008800 */
[----:B------:R-:W-:Y:S01]  /*01b0*/  UMOV UR4, 0x400 ;  /* 0x0000040000047882 */ /* 0x000fe20000000000 */
[----:B------:R-:W-:Y:S01]  /*01c0*/  UMOV UR5, 0x1 ;  /* 0x0000000100057882 */ /* 0x000fe20000000000 */
[----:B------:R-:W-:Y:S02]  /*01d0*/  UMOV UR6, 0x80 ;  /* 0x0000008000067882 */ /* 0x000fe40000000000 */
[----:B------:R-:W-:-:S04]  /*01e0*/  UIADD3 UR6, -UR6, 0x100000, URZ ;  /* 0x0010000006067890 */ /* 0x000fc8000fffe13f */
[----:B------:R-:W-:Y:S02]  /*01f0*/  USHF.L.U32 UR7, UR6, 0xb, URZ ;  /* 0x0000000b06077899 */ /* 0x000fe4000800063f */
[----:B------:R-:W-:Y:S02]  /*0200*/  USHF.L.U32 UR6, UR6, 0x1, URZ ;  /* 0x0000000106067899 */ /* 0x000fe4000800063f */
[----:B0-----:R-:W-:Y:S02]  /*0210*/  ULEA UR8, UR8, UR4, 0x18 ;  /* 0x0000000408087291 */ /* 0x001fe4000f8ec03f */
[----:B------:R-:W-:-:S04]  /*0220*/  UIADD3 UR4, -UR5, 0x100000, URZ ;  /* 0x0010000005047890 */ /* 0x000fc8000fffe13f */
[----:B------:R-:W-:Y:S02]  /*0230*/  USHF.L.U32 UR5, UR4, 0xb, URZ ;  /* 0x0000000b04057899 */ /* 0x000fe4000800063f */
[----:B------:R-:W-:Y:S01]  /*0240*/  USHF.L.U32 UR4, UR4, 0x1, URZ ;  /* 0x0000000104047899 */ /* 0x000fe2000800063f */
[----:B------:R-:W0:Y:S11]  /*0250*/  FENCE.VIEW.ASYNC.S ;  /* 0x00000000000073c6 */ /* 0x000e360000000000 */
[----:B0-----:R0:W1:Y:S01]  /*0260*/  SYNCS.EXCH.64 URZ, [UR8], UR4 ;  /* 0x00000004083f75b2 */ /* 0x0010620008000100 */
[----:B------:R0:W2:Y:S01]  /*0270*/  SYNCS.EXCH.64 URZ, [UR8+0x48], UR6 ;  /* 0x00004806083f75b2 */ /* 0x0000a20008000100 */
[----:B------:R0:W3:Y:S01]  /*0280*/  SYNCS.EXCH.64 URZ, [UR8+0x8], UR4 ;  /* 0x00000804083f75b2 */ /* 0x0000e20008000100 */
[----:B------:R0:W4:Y:S01]  /*0290*/  SYNCS.EXCH.64 URZ, [UR8+0x50], UR6 ;  /* 0x00005006083f75b2 */ /* 0x0001220008000100 */
[----:B------:R0:W0:Y:S01]  /*02a0*/  SYNCS.EXCH.64 URZ, [UR8+0x10], UR4 ;  /* 0x00001004083f75b2 */ /* 0x0000220008000100 */
        /* <DEDUP_REMOVED lines=13> */
[----:B------:R-:W-:Y:S01]  /*0380*/  NOP ;  /* 0x0000000000007918 */ /* 0x000fe20000000000 */
.L_x_3:
[----:B0-----:R-:W-:Y:S05]  /*0390*/  BSYNC B0 ;  /* 0x0000000000007941 */ /* 0x001fea0003800000 */
.L_x_2:
[----:B------:R-:W0:Y:S01]  /*03a0*/  SHFL.IDX PT, R6, R0, RZ, 0x1f ;  /* 0x00001fff00067589 */ /* 0x000e2200000e0000 */
[----:B------:R-:W-:Y:S01]  /*03b0*/  ELECT P0, URZ, PT ;  /* 0x00000000003f782f */ /* 0x000fe20003800000 */
[----:B------:R-:W-:Y:S01]  /*03c0*/  NOP ;  /* 0x0000000000007918 */ /* 0x000fe20000000000 */
[----:B------:R-:W-:Y:S01]  /*03d0*/  ELECT P1, URZ, PT ;  /* 0x00000000003f782f */ /* 0x000fe20003820000 */
[----:B------:R-:W5:Y:S01]  /*03e0*/  SHFL.IDX PT, R3, R0, RZ, 0x1f ;  /* 0x00001fff00037589 */ /* 0x000f6200000e0000 */
[----:B------:R-:W-:Y:S01]  /*03f0*/  UMOV UR4, 0x20 ;  /* 0x0000002000047882 */ /* 0x000fe20000000000 */
[----:B------:R-:W-:Y:S01]  /*0400*/  UMOV UR11, 0x80 ;  /* 0x00000080000b7882 */ /* 0x000fe20000000000 */
[----:B------:R-:W-:Y:S01]  /*0410*/  NOP ;  /* 0x0000000000007918 */ /* 0x000fe20000000000 */
[----:B------:R-:W1:Y:S01]  /*0420*/  SHFL.IDX PT, R5, R5, RZ, 0x1f ;  /* 0x00001fff05057589 */ /* 0x000e6200000e0000 */
[C---:B------:R-:W-:Y:S01]  /*0430*/  VIADD R31, R7.reuse, 0xffffffff ;  /* 0xffffffff071f7836 */ /* 0x040fe20000000000 */
[----:B------:R-:W-:Y:S01]  /*0440*/  ULDC.64 UR36, c[0x0][0x208] ;  /* 0x0000820000247ab9 */ /* 0x000fe20000000a00 */
[----:B------:R-:W-:-:S03]  /*0450*/  ISETP.NE.AND P2, PT, R7, RZ, PT ;  /* 0x000000ff0700720c */ /* 0x000fc60003f45270 */
[----:B------:R-:W-:Y:S02]  /*0460*/  ISETP.GE.U32.AND P3, PT, R31, 0x2, PT ;  /* 0x000000021f00780c */ /* 0x000fe40003f66070 */
[----:B0-----:R-:W-:Y:S02]  /*0470*/  ISETP.NE.OR P0, PT, R6, RZ, !P0 ;  /* 0x000000ff0600720c */ /* 0x001fe40004705670 */
[----:B-----5:R-:W-:Y:S02]  /*0480*/  ISETP.NE.OR P1, PT, R3, RZ, !P1 ;  /* 0x000000ff0300720c */ /* 0x020fe40004f25670 */
[----:B------:R-:W-:Y:S02]  /*0490*/  SHF.R.S32.HI R3, RZ, 0x1f, R2 ;  /* 0x0000001fff037819 */ /* 0x000fe40000011402 */
[----:B-1----:R-:W-:Y:S02]  /*04a0*/  R2UR UR43, R5 ;  /* 0x00000000052b72ca */ /* 0x002fe400000e0000 */
[----:B------:R-:W-:-:S05]  /*04b0*/  LEA.HI R3, R3, R2, RZ, 0x2 ;  /* 0x0000000203037211 */ /* 0x000fca00078f10ff */
[----:B------:R-:W-:Y:S01]  /*04c0*/  VOTEU.ALL UP0, P0 ;  /* 0x00000000003f7886 */ /* 0x000fe20000000000 */
[----:B------:R-:W-:Y:S01]  /*04d0*/  LOP3.LUT R3, R3, 0xfffffffc, RZ, 0xc0, !PT ;  /* 0xfffffffc03037812 */ /* 0x000fe200078ec0ff */
[----:B------:R-:W-:-:S03]  /*04e0*/  VOTEU.ALL UP1, P1 ;  /* 0x00000000003f7886 */ /* 0x000fc60000820000 */
[----:B------:R-:W0:Y:S01]  /*04f0*/  @!UP0 S2UR UR7, SR_CgaCtaId ;  /* 0x00000000000789c3 */ /* 0x000e220000008800 */
[----:B------:R-:W-:Y:S01]  /*0500*/  @!UP0 UMOV UR6, 0x400 ;  /* 0x0000040000068882 */ /* 0x000fe20000000000 */
[----:B------:R-:W-:-:S04]  /*0510*/  @!UP0 UIADD3 UR4, -UR4, 0x100000, URZ ;  /* 0x0010000004048890 */ /* 0x000fc8000fffe13f */
[----:B------:R-:W-:Y:S02]  /*0520*/  @!UP0 USHF.L.U32 UR5, UR4, 0xb, URZ ;  /* 0x0000000b04058899 */ /* 0x000fe4000800063f */
[----:B------:R-:W-:Y:S01]  /*0530*/  @!UP0 USHF.L.U32 UR4, UR4, 0x1, URZ ;  /* 0x0000000104048899 */ /* 0x000fe2000800063f */
[----:B------:R-:W-:Y:S01]  /*0540*/  IMAD.IADD R14, R2, 0x1, -R3 ;  /* 0x00000001020e7824 */ /* 0x000fe200078e0a03 */
[----:B------:R-:W-:Y:S01]  /*0550*/  @!UP1 UMOV UR9, 0x400 ;  /* 0x0000040000099882 */ /* 0x000fe20000000000 */
[----:B------:R-:W-:Y:S01]  /*0560*/  VOTEU.ALL UP2, P1 ;  /* 0x00000000003f7886 */ /* 0x000fe20000840000 */
[----:B------:R-:W-:Y:S01]  /*0570*/  VOTEU.ALL UP3, P1 ;  /* 0x00000000003f7886 */ /* 0x000fe20000860000 */
[----:B------:R-:W-:Y:S01]  /*0580*/  VOTEU.ALL UP4, P1 ;  /* 0x00000000003f7886 */ /* 0x000fe20000880000 */
[----:B------:R-:W1:Y:S01]  /*0590*/  @!UP1 S2UR UR10, SR_CgaCtaId ;  /* 0x00000000000a99c3 */ /* 0x000e620000008800 */
[----:B------:R-:W-:Y:S01]  /*05a0*/  VOTEU.ALL UP5, P1 ;  /* 0x00000000003f7886 */ /* 0x000fe200008a0000 */
[----:B------:R-:W-:-:S04]  /*05b0*/  SHF.R.S32.HI R3, RZ, 0x1f, R4 ;  /* 0x0000001fff037819 */ /* 0x000fc80000011404 */
[----:B------:R-:W-:-:S04]  /*05c0*/  LEA.HI R3, R3, R4, RZ, 0x7 ;  /* 0x0000000403037211 */ /* 0x000fc800078f38ff */
[----:B------:R-:W-:-:S05]  /*05d0*/  LOP3.LUT R3, R3, 0xffffff80, RZ, 0xc0, !PT ;  /* 0xffffff8003037812 */ /* 0x000fca00078ec0ff */
[----:B------:R-:W-:Y:S01]  /*05e0*/  IMAD.IADD R5, R4, 0x1, -R3 ;  /* 0x0000000104057824 */ /* 0x000fe200078e0a03 */
[----:B0-----:R-:W-:Y:S02]  /*05f0*/  @!UP0 ULEA UR8, UR7, UR6, 0x18 ;  /* 0x0000000607088291 */ /* 0x001fe4000f8ec03f */
[----:B------:R-:W-:-:S04]  /*0600*/  @!UP1 UIADD3 UR6, -UR11, 0x100000, URZ ;  /* 0x001000000b069890 */ /* 0x000fc8000fffe13f */
[----:B------:R-:W-:Y:S02]  /*0610*/  @!UP1 USHF.L.U32 UR7, UR6, 0xb, URZ ;  /* 0x0000000b06079899 */ /* 0x000fe4000800063f */
[----:B------:R-:W-:Y:S01]  /*0620*/  @!UP1 USHF.L.U32 UR6, UR6, 0x1, URZ ;  /* 0x0000000106069899 */ /* 0x000fe2000800063f */
[----:B------:R-:W-:Y:S01]  /*0630*/  VOTEU.ALL UP0, P0 ;  /* 0x00000000003f7886 */ /* 0x000fe20000000000 */
[----:B-1----:R-:W-:Y:S01]  /*0640*/  @!UP1 ULEA UR9, UR10, UR9, 0x18 ;  /* 0x000000090a099291 */ /* 0x002fe2000f8ec03f */
[----:B------:R-:W-:Y:S02]  /*0650*/  VOTEU.ALL UP1, P0 ;  /* 0x00000000003f7886 */ /* 0x000fe40000020000 */
[----:B------:R-:W-:Y:S01]  /*0660*/  ULDC.64 UR10, c[0x0][0x598] ;  /* 0x00016600000a7ab9 */ /* 0x000fe20000000a00 */
[----:B------:R-:W-:Y:S01]  /*0670*/  ISETP.NE.AND P0, PT, R14, 0x3, PT ;  /* 0x000000030e00780c */ /* 0x000fe20003f05270 */
[----:B------:R-:W0:Y:S02]  /*0680*/  FENCE.VIEW.ASYNC.S ;  /* 0x00000000000073c6 */ /* 0x000e240000000000 */
[----:B0-----:R0:W2:Y:S01]  /*0690*/  @!UP0 SYNCS.EXCH.64 URZ, [UR8+0xc0], UR4 ;  /* 0x0000c004083f85b2 */ /* 0x0010a20008000100 */
[----:B------:R-:W-:-:S02]  /*06a0*/  ISETP.NE.U32.AND P1, PT, RZ, UR10, PT ;  /* 0x0000000aff007c0c */ /* 0x000fc4000bf25070 */
[----:B------:R-:W-:Y:S02]  /*06b0*/  ISETP.EQ.OR P0, PT, R14, RZ, !P0 ;  /* 0x000000ff0e00720c */ /* 0x000fe40004702670 */
[----:B------:R-:W-:Y:S02]  /*06c0*/  ISETP.NE.AND.EX P1, PT, RZ, UR11, PT, P1 ;  /* 0x0000000bff007c0c */ /* 0x000fe4000bf25310 */
[----:B------:R-:W-:-:S04]  /*06d0*/  ISETP.EQ.AND P0, PT, R7, RZ, P0 ;  /* 0x000000ff0700720c */ /* 0x000fc80000702270 */
[----:B------:R-:W-:-:S04]  /*06e0*/  SEL R23, RZ, 0x1, !P0 ;  /* 0x00000001ff177807 */ /* 0x000fc80004000000 */
[----:B------:R-:W-:Y:S01]  /*06f0*/  SEL R23, R23, 0x2, P3 ;  /* 0x0000000217177807 */ /* 0x000fe20001800000 */
[----:B------:R0:W2:Y:S01]  /*0700*/  @!UP1 SYNCS.EXCH.64 URZ, [UR8+0xc8], UR4 ;  /* 0x0000c804083f95b2 */ /* 0x0000a20008000100 */
[----:B------:R-:W-:Y:S01]  /*0710*/  NOP ;  /* 0x0000000000007918 */ /* 0x000fe20000000000 */
[----:B------:R0:W2:Y:S01]  /*0720*/  @!UP2 SYNCS.EXCH.64 URZ, [UR9+0xa0], UR6 ;  /* 0x0000a006093fa5b2 */ /* 0x0000a20008000100 */
[----:B------:R0:W2:Y:S01]  /*0730*/  @!UP3 SYNCS.EXCH.64 URZ, [UR9+0xa8], UR6 ;  /* 0x0000a806093fb5b2 */ /* 0x0000a20008000100 */
[----:B------:R0:W2:Y:S01]  /*0740*/  @!UP4 SYNCS.EXCH.64 URZ, [UR9+0xb0], UR6 ;  /* 0x0000b006093fc5b2 */ /* 0x0000a20008000100 */
[----:B------:R0:W2:Y:S01]  /*0750*/  @!UP5 SYNCS.EXCH.64 URZ, [UR9+0xb8], UR6 ;  /* 0x0000b806093fd5b2 */ /* 0x0000a20008000100 */
[----:B------:R-:W-:Y:S01]  /*0760*/  NOP ;  /* 0x0000000000007918 */ /* 0x000fe20000000000 */
[----:B--234-:R-:W-:Y:S06]  /*0770*/  BAR.SYNC.DEFER_BLOCKING 0x0 ;  /* 0x0000000000007b1d */ /* 0x01cfec0000010000 */
[----:B0-----:R-:W-:Y:S05]  /*0780*/  @!P1 BRA `(.L_x_4) ;  /* 0x00000000001c9947 */ /* 0x001fea0003800000 */
[----:B------:R-:W0:Y:S02]  /*0790*/  LDC.64 R2, c[0x0][0x598] ;  /* 0x00016600ff027b82 */ /* 0x000e240000000a00 */
[----:B0-----:R-:W2:Y:S02]  /*07a0*/  LDG.E.64 R2, desc[UR36][R2.64] ;  /* 0x0000002402027981 */ /* 0x001ea4000c1e1b00 */
[----:B--2---:R-:W-:-:S04]  /*07b0*/  ISETP.NE.U32.AND P0, PT, R2, RZ, PT ;  /* 0x000000ff0200720c */ /* 0x004fc80003f05070 */
[----:B------:R-:W-:-:S13]  /*07c0*/  ISETP.NE.AND.EX P0, PT, R3, RZ, PT, P0 ;  /* 0x000000ff0300720c */ /* 0x000fda0003f05300 */
[----:B------:R-:W-:Y:S05]  /*07d0*/  @!P0 BRA `(.L_x_4) ;  /* 0x0000000000088947 */ /* 0x000fea0003800000 */
[----:B------:R1:W5:Y:S01]  /*07e0*/  LD.E R88, desc[UR36][R2.64] ;  /* 0x0000002402587980 */ /* 0x000362000c101900 */
[----:B------:R-:W-:Y:S05]  /*07f0*/  BRA `(.L_x_5) ;  /* 0x0000000000247947 */ /* 0x000fea0003800000 */
.L_x_4:
[----:B------:R-:W-:Y:S02]  /*0800*/  ULDC.64 UR4, c[0x0][0x588] ;  /* 0x0001620000047ab9 */ /* 0x000fe40000000a00 */
[----:B------:R-:W-:-:S04]  /*0810*/  ISETP.NE.U32.AND P0, PT, RZ, UR4, PT ;  /* 0x00000004ff007c0c */ /* 0x000fc8000bf05070 */
[----:B------:R-:W-:-:S13]  /*0820*/  ISETP.NE.AND.EX P0, PT, RZ, UR5, PT, P0 ;  /* 0x00000005ff007c0c */ /* 0x000fda000bf05300 */
[----:B------:R-:W-:Y:S05]  /*0830*/  @!P0 BRA `(.L_x_6) ;  /* 0x00000000000c8947 */ /* 0x000fea0003800000 */
[----:B------:R-:W0:Y:S02]  /*0840*/  LDC.64 R88, c[0x0][0x588] ;  /* 0x00016200ff587b82 */ /* 0x000e240000000a00 */
[----:B0-----:R0:W5:Y:S01]  /*0850*/  LDG.E R88, desc[UR36][R88.64] ;  /* 0x0000002458587981 */ /* 0x001162000c1e1900 */
[----:B------:R-:W-:Y:S05]  /*0860*/  BRA `(.L_x_5) ;  /* 0x0000000000087947 */ /* 0x000fea0003800000 */
.L_x_6:
[----:B------:R-:W-:Y:S02]  /*0870*/  ULDC UR4, c[0x0][0x580] ;  /* 0x0001600000047ab9 */ /* 0x000fe40000000800 */
[----:B------:R-:W-:-:S07]  /*0880*/  IMAD.U32 R88, RZ, RZ, UR4 ;  /* 0x00000004ff587e24 */ /* 0x000fce000f8e00ff */
.L_x_5:
[----:B------:R-:W-:Y:S02]  /*0890*/  ULDC.64 UR4, c[0x0][0x5a0] ;  /* 0x0001680000047ab9 */ /* 0x000fe40000000a00 */
[----:B------:R-:W-:-:S04]  /*08a0*/  ISETP.NE.U32.AND P0, PT, RZ, UR4, PT ;  /* 0x00000004ff007c0c */ /* 0x000fc8000bf05070 */
[----:B------:R-:W-:-:S13]  /*08b0*/  ISETP.NE.AND.EX P0, PT, RZ, UR5, PT, P0 ;  /* 0x00000005ff007c0c */ /* 0x000fda000bf05300 */
[----:B------:R-:W-:Y:S05]  /*08c0*/  @!P0 BRA `(.L_x_7) ;  /* 0x00000000001c8947 */ /* 0x000fea0003800000 */
[----:B-1----:R-:W1:Y:S02]  /*08d0*/  LDC.64 R2, c[0x0][0x5a0] ;  /* 0x00016800ff027b82 */ /* 0x002e640000000a00 */
[----:B-1----:R-:W2:Y:S02]  /*08e0*/  LDG.E.64 R2, desc[UR36][R2.64] ;  /* 0x0000002402027981 */ /* 0x002ea4000c1e1b00 */
[----:B--2---:R-:W-:-:S04]  /*08f0*/  ISETP.NE.U32.AND P0, PT, R2, RZ, PT ;  /* 0x000000ff0200720c */ /* 0x004fc80003f05070 */
[----:B------:R-:W-:-:S13]  /*0900*/  ISETP.NE.AND.EX P0, PT, R3, RZ, PT, P0 ;  /* 0x000000ff0300720c */ /* 0x000fda0003f05300 */
[----:B------:R-:W-:Y:S05]  /*0910*/  @!P0 BRA `(.L_x_7) ;  /* 0x0000000000088947 */ /* 0x000fea0003800000 */
[----:B0-----:R2:W5:Y:S01]  /*0920*/  LD.E R89, desc[UR36][R2.64] ;  /* 0x0000002402597980 */ /* 0x001562000c101900 */
[----:B------:R-:W-:Y:S05]  /*0930*/  BRA `(.L_x_8) ;  /* 0x0000000000247947 */ /* 0x000fea0003800000 */
.L_x_7:
[----:B------:R-:W-:Y:S02]  /*0940*/  ULDC.64 UR4, c[0x0][0x590] ;  /* 0x0001640000047ab9 */ /* 0x000fe40000000a00 */
[----:B------:R-:W-:-:S04]  /*0950*/  ISETP.NE.U32.AND P0, PT, RZ, UR4, PT ;  /* 0x00000004ff007c0c */ /* 0x000fc8000bf05070 */
[----:B------:R-:W-:-:S13]  /*0960*/  ISETP.NE.AND.EX P0, PT, RZ, UR5, PT, P0 ;  /* 0x00000005ff007c0c */ /* 0x000fda000bf05300 */
[----:B------:R-:W-:Y:S05]  /*0970*/  @!P0 BRA `(.L_x_9) ;  /* 0x00000000000c8947 */ /* 0x000fea0003800000 */
[----:B-1----:R-:W0:Y:S02]  /*0980*/  LDC.64 R2, c[0x0][0x590] ;  /* 0x00016400ff027b82 */ /* 0x002e240000000a00 */
[----:B0-----:R0:W5:Y:S01]  /*0990*/  LDG.E R89, desc[UR36][R2.64] ;  /* 0x0000002402597981 */ /* 0x001162000c1e1900 */
[----:B------:R-:W-:Y:S05]  /*09a0*/  BRA `(.L_x_8) ;  /* 0x0000000000087947 */ /* 0x000fea0003800000 */
.L_x_9:
[----:B------:R-:W-:Y:S02]  /*09b0*/  ULDC UR4, c[0x0][0x584] ;  /* 0x0001610000047ab9 */ /* 0x000fe40000000800 */
[----:B0-----:R-:W-:-:S07]  /*09c0*/  IMAD.U32 R89, RZ, RZ, UR4 ;  /* 0x00000004ff597e24 */ /* 0x001fce000f8e00ff */
.L_x_8:
[----:B012---:R-:W0:Y:S01]  /*09d0*/  LDC R2, c[0x0][0x65c] ;  /* 0x00019700ff027b82 */ /* 0x007e220000000800 */
[----:B------:R-:W1:Y:S01]  /*09e0*/  S2R R15, SR_CTAID.Y ;  /* 0x00000000000f7919 */ /* 0x000e620000002600 */
[----:B------:R-:W-:Y:S01]  /*09f0*/  ULDC UR6, c[0x0][0x28c] ;  /* 0x0000a30000067ab9 */ /* 0x000fe20000000800 */
[----:B------:R-:W-:Y:S01]  /*0a00*/  ISETP.NE.AND P0, PT, R7, 0x2, PT ;  /* 0x000000020700780c */ /* 0x000fe20003f05270 */
[----:B------:R-:W-:Y:S01]  /*0a10*/  UIADD3 UR6, UR6, 0x3f, URZ ;  /* 0x0000003f06067890 */ /* 0x000fe2000fffe03f */
[----:B------:R-:W2:Y:S01]  /*0a20*/  S2R R6, SR_CTAID.X ;  /* 0x0000000000067919 */ /* 0x000ea20000002500 */
[----:B------:R-:W-:Y:S01]  /*0a30*/  UMOV UR38, URZ ;  /* 0x0000003f00267c82 */ /* 0x000fe20008000000 */
[----:B------:R-:W-:Y:S01]  /*0a40*/  UMOV UR39, URZ ;  /* 0x0000003f00277c82 */ /* 0x000fe20008000000 */
[----:B------:R-:W-:Y:S01]  /*0a50*/  USHF.R.S32.HI UR7, URZ, 0x1f, UR6 ;  /* 0x0000001f3f077899 */ /* 0x000fe20008011406 */
[----:B------:R-:W-:-:S03]  /*0a60*/  ULDC.64 UR8, c[0x0][0x650] ;  /* 0x0001940000087ab9 */ /* 0x000fc60000000a00 */
[----:B------:R-:W-:-:S04]  /*0a70*/  ULEA.HI UR7, UR7, UR6, URZ, 0x6 ;  /* 0x0000000607077291 */ /* 0x000fc8000f8f303f */
[----:B------:R-:W-:Y:S01]  /*0a80*/  USHF.R.S32.HI UR40, URZ, 0x6, UR7 ;  /* 0x000000063f287899 */ /* 0x000fe20008011407 */
[----:B0-----:R-:W-:-:S13]  /*0a90*/  ISETP.NE.AND P1, PT, R2, 0x1, PT ;  /* 0x000000010200780c */ /* 0x001fda0003f25270 */
[----:B------:R-:W2:Y:S01]  /*0aa0*/  @P1 LDC R17, c[0x0][0x10] ;  /* 0x00000400ff111b82 */ /* 0x000ea20000000800 */
[----:B-1----:R-:W-:Y:S02]  /*0ab0*/  @P1 IMAD.MOV.U32 R8, RZ, RZ, R15 ;  /* 0x000000ffff081224 */ /* 0x002fe400078e000f */
[----:B------:R-:W-:Y:S02]  /*0ac0*/  @P1 IMAD.MOV.U32 R9, RZ, RZ, RZ ;  /* 0x000000ffff091224 */ /* 0x000fe400078e00ff */
[----:B------:R-:W-:-:S03]  /*0ad0*/  @P1 IMAD.MOV.U32 R7, RZ, RZ, RZ ;  /* 0x000000ffff071224 */ /* 0x000fc600078e00ff */
[----:B------:R-:W0:Y:S01]  /*0ae0*/  @!P1 LDC R3, c[0x0][0xc] ;  /* 0x00000300ff039b82 */ /* 0x000e220000000800 */
[----:B------:R-:W-:Y:S01]  /*0af0*/  ULDC UR4, c[0x0][0xc] ;  /* 0x0000030000047ab9 */ /* 0x000fe20000000800 */
[----:B------:R-:W-:Y:S02]  /*0b00*/  ULDC UR5, c[0x0][0x10] ;  /* 0x0000040000057ab9 */ /* 0x000fe40000000800 */
[----:B------:R-:W-:-:S04]  /*0b10*/  UIMAD.WIDE.U32 UR4, UR4, UR5, URZ ;  /* 0x00000005040472a5 */ /* 0x000fc8000f8e003f */
[----:B------:R-:W1:Y:S01]  /*0b20*/  LDC R0, c[0x0][0x14] ;  /* 0x00000500ff007b82 */ /* 0x000e620000000800 */
[----:B--2---:R-:W-:-:S04]  /*0b30*/  @P1 IMAD.WIDE.U32 R16, R6, R17, R8 ;  /* 0x0000001106101225 */ /* 0x004fc800078e0008 */
[----:B------:R-:W-:Y:S02]  /*0b40*/  @P1 IMAD.IADD R17, R17, 0x1, R7 ;  /* 0x0000000111111824 */ /* 0x000fe400078e0207 */
[----:B------:R-:W-:Y:S02]  /*0b50*/  IMAD.MOV.U32 R7, RZ, RZ, RZ ;  /* 0x000000ffff077224 */ /* 0x000fe400078e00ff */
[----:B0-----:R-:W-:-:S04]  /*0b60*/  @!P1 IMAD.WIDE.U32 R8, R3, R15, R6 ;  /* 0x0000000f03089225 */ /* 0x001fc800078e0006 */
[----:B------:R-:W-:Y:S02]  /*0b70*/  @!P1 IMAD.MOV.U32 R16, RZ, RZ, R8 ;  /* 0x000000ffff109224 */ /* 0x000fe400078e0008 */
[----:B-1----:R-:W-:-:S04]  /*0b80*/  IMAD.WIDE.U32 R10, R0, UR4, RZ ;  /* 0x00000004000a7c25 */ /* 0x002fc8000f8e00ff */
[----:B------:R-:W-:Y:S01]  /*0b90*/  IMAD R3, R0, UR5, RZ ;  /* 0x0000000500037c24 */ /* 0x000fe2000f8e02ff */
[----:B------:R0:W-:Y:S01]  /*0ba0*/  STL.64 [R1], R10 ;  /* 0x0000000a01007387 */ /* 0x0001e20000100a00 */
[----:B------:R-:W-:Y:S02]  /*0bb0*/  @!P1 IMAD.MOV.U32 R17, RZ, RZ, R9 ;  /* 0x000000ffff119224 */ /* 0x000fe400078e0009 */
[----:B------:R-:W-:Y:S01]  /*0bc0*/  IMAD.IADD R0, R11, 0x1, R3 ;  /* 0x000000010b007824 */ /* 0x000fe200078e0203 */
[----:B------:R-:W-:Y:S06]  /*0bd0*/  @P0 BRA `(.L_x_10) ;  /* 0x0000000000200947 */ /* 0x000fec0003800000 */
[----:B------:R-:W-:Y:S01]  /*0be0*/  UISETP.GE.U32.AND UP0, UPT, UR40, 0x9, UPT ;  /* 0x000000092800788c */ /* 0x000fe2000bf06070 */
[----:B------:R-:W-:Y:S01]  /*0bf0*/  IADD3 R16, P0, R16, R10, RZ ;  /* 0x0000000a10107210 */ /* 0x000fe20007f1e0ff */
[----:B------:R-:W-:Y:S01]  /*0c00*/  UIMAD.WIDE.U32 UR4, UR40, 0x38e38e39, URZ ;  /* 0x38e38e39280478a5 */ /* 0x000fe2000f8e003f */
[----:B------:R-:W-:-:S03]  /*0c10*/  UMOV UR39, URZ ;  /* 0x0000003f00277c82 */ /* 0x000fc60008000000 */
[----:B------:R-:W-:Y:S01]  /*0c20*/  USHF.R.U32.HI UR4, URZ, 0x1, UR5 ;  /* 0x000000013f047899 */ /* 0x000fe20008011605 */
[----:B------:R-:W-:-:S03]  /*0c30*/  IMAD.X R17, R0, 0x1, R17, P0 ;  /* 0x0000000100117824 */ /* 0x000fc600000e0611 */
[----:B------:R-:W-:Y:S02]  /*0c40*/  UIMAD UR38, UR4, -0x9, UR40 ;  /* 0xfffffff7042678a4 */ /* 0x000fe4000f8e0228 */
[----:B------:R-:W-:-:S12]  /*0c50*/  @UP0 ULOP3.LUT UR39, UR4, 0x1, URZ, 0xc0, !UPT ;  /* 0x0000000104270892 */ /* 0x000fd8000f8ec03f */
.L_x_10:
[----:B------:R-:W-:Y:S01]  /*0c60*/  ISETP.GE.U32.AND P0, PT, R16, UR8, PT ;  /* 0x0000000810007c0c */ /* 0x000fe2000bf06070 */
[----:B------:R-:W-:Y:S01]  /*0c70*/  IMAD.MOV.U32 R22, RZ, RZ, -0x1 ;  /* 0xffffffffff167424 */ /* 0x000fe200078e00ff */
[----:B------:R-:W-:Y:S01]  /*0c80*/  PRMT R3, RZ, 0x7610, R3 ;  /* 0x00007610ff037816 */ /* 0x000fe20000000003 */
[----:B------:R-:W-:Y:S01]  /*0c90*/  IMAD.MOV.U32 R18, RZ, RZ, -0x1 ;  /* 0xffffffffff127424 */ /* 0x000fe200078e00ff */
[----:B------:R-:W-:Y:S01]  /*0ca0*/  ISETP.GE.U32.AND.EX P0, PT, R17, UR9, PT, P0 ;  /* 0x0000000911007c0c */ /* 0x000fe2000bf06100 */
[----:B------:R-:W-:-:S12]  /*0cb0*/  IMAD.MOV.U32 R19, RZ, RZ, -0x1 ;  /* 0xffffffffff137424 */ /* 0x000fd800078e00ff */
[----:B------:R-:W-:Y:S05]  /*0cc0*/  @P0 BRA `(.L_x_11) ;  /* 0x0000000400580947 */ /* 0x000fea0003800000 */
[----:B------:R-:W1:Y:S01]  /*0cd0*/  LDC.64 R20, c[0x0][0x628] ;  /* 0x00018a00ff147b82 */ /* 0x000e620000000a00 */
[----:B------:R-:W-:Y:S02]  /*0ce0*/  IMAD.MOV.U32 R8, RZ, RZ, R16 ;  /* 0x000000ffff087224 */ /* 0x000fe400078e0010 */
[----:B------:R-:W-:-:S05]  /*0cf0*/  IMAD.MOV.U32 R9, RZ, RZ, R17 ;  /* 0x000000ffff097224 */ /* 0x000fca00078e0011 */
[----:B------:R-:W2:Y:S08]  /*0d00*/  LDC R18, c[0x0][0x630] ;  /* 0x00018c00ff127b82 */ /* 0x000eb00000000800 */
[----:B------:R-:W3:Y:S01]  /*0d10*/  LDC.64 R24, c[0x0][0x620] ;  /* 0x00018800ff187b82 */ /* 0x000ee20000000a00 */
[----:B-1----:R-:W-:-:S04]  /*0d20*/  ISETP.NE.U32.AND P0, PT, R20, RZ, PT ;  /* 0x000000ff1400720c */ /* 0x002fc80003f05070 */
[----:B------:R-:W-:-:S13]  /*0d30*/  ISETP.NE.AND.EX P0, PT, R21, RZ, PT, P0 ;  /* 0x000000ff1500720c */ /* 0x000fda0003f05300 */
[----:B--23--:R-:W-:Y:S05]  /*0d40*/  @!P0 BRA `(.L_x_12) ;  /* 0x0000000000288947 */ /* 0x00cfea0003800000 */
[----:B------:R-:W1:Y:S02]  /*0d50*/  LDC R3, c[0x0][0x634] ;  /* 0x00018d00ff037b82 */ /* 0x000e640000000800 */
[----:B-1----:R-:W-:-:S05]  /*0d60*/  IADD3 R3, P0, R16, R3, RZ ;  /* 0x0000000310037210 */ /* 0x002fca0007f1e0ff */
[----:B------:R-:W-:-:S04]  /*0d70*/  IMAD.X R19, RZ, RZ, R17, P0 ;  /* 0x000000ffff137224 */ /* 0x000fc800000e0611 */
[----:B------:R-:W-:-:S04]  /*0d80*/  IMAD.WIDE.U32 R8, R19, R20, RZ ;  /* 0x0000001413087225 */ /* 0x000fc800078e00ff */
[----:B0-----:R-:W-:-:S04]  /*0d90*/  IMAD.WIDE.U32 R10, P0, R3, R21, R8 ;  /* 0x00000015030a7225 */ /* 0x001fc80007800008 */
[----:B------:R-:W-:-:S04]  /*0da0*/  IMAD.WIDE.U32 R8, R3, R20, RZ ;  /* 0x0000001403087225 */ /* 0x000fc800078e00ff */
[----:B------:R-:W-:Y:S01]  /*0db0*/  IMAD.X R13, RZ, RZ, RZ, P0 ;  /* 0x000000ffff0d7224 */ /* 0x000fe200000e06ff */
[----:B------:R-:W-:Y:S01]  /*0dc0*/  IADD3 RZ, P0, R9, R10, RZ ;  /* 0x0000000a09ff7210 */ /* 0x000fe20007f1e0ff */
[----:B------:R-:W-:-:S04]  /*0dd0*/  IMAD.MOV.U32 R12, RZ, RZ, R11 ;  /* 0x000000ffff0c7224 */ /* 0x000fc800078e000b */
[----:B------:R-:W-:-:S08]  /*0de0*/  IMAD.WIDE.U32.X R8, R19, R21, R12, P0 ;  /* 0x0000001513087225 */ /* 0x000fd000000e040c */
.L_x_12:
[-CC-:B------:R-:W-:Y:S01]  /*0df0*/  SHF.R.U64 R30, R8, R18.reuse, R9.reuse ;  /* 0x00000012081e7219 */ /* 0x180fe20000001209 */
[----:B------:R-:W1:Y:S01]  /*0e00*/  LDC R12, c[0x0][0x618] ;  /* 0x00018600ff0c7b82 */ /* 0x000e620000000800 */
[----:B------:R-:W-:Y:S01]  /*0e10*/  SHF.R.U32.HI R7, RZ, R18, R9 ;  /* 0x00000012ff077219 */ /* 0x000fe20000011609 */
[----:B------:R-:W-:Y:S01]  /*0e20*/  ULDC UR4, c[0x0][0x150] ;  /* 0x0000540000047ab9 */ /* 0x000fe20000000800 */
[----:B0-----:R-:W-:Y:S02]  /*0e30*/  IADD3 R11, P0, RZ, -R30, RZ ;  /* 0x8000001eff0b7210 */ /* 0x001fe40007f1e0ff */
[----:B------:R-:W-:-:S03]  /*0e40*/  I2FP.F32.U32 R3, R6 ;  /* 0x0000000600037245 */ /* 0x000fc60000201000 */
[----:B------:R-:W0:Y:S01]  /*0e50*/  LDC.64 R26, c[0x0][0x640] ;  /* 0x00019000ff1a7b82 */ /* 0x000e220000000a00 */
[----:B------:R-:W-:Y:S02]  /*0e60*/  IMAD.X R13, RZ, RZ, ~R7, P0 ;  /* 0x000000ffff0d7224 */ /* 0x000fe400000e0e07 */
[----:B------:R-:W-:Y:S01]  /*0e70*/  FMUL R3, R3, UR4 ;  /* 0x0000000403037c20 */ /* 0x000fe20008400000 */
[----:B------:R-:W-:Y:S01]  /*0e80*/  IMAD.WIDE.U32 R8, R11, R24, R16 ;  /* 0x000000180b087225 */ /* 0x000fe200078e0010 */
[----:B------:R-:W-:-:S03]  /*0e90*/  ULDC UR4, c[0x0][0x154] ;  /* 0x0000550000047ab9 */ /* 0x000fc60000000800 */
[----:B------:R-:W-:Y:S01]  /*0ea0*/  IMAD R10, R13, R24, RZ ;  /* 0x000000180d0a7224 */ /* 0x000fe200078e02ff */
[----:B------:R-:W2:Y:S01]  /*0eb0*/  LDC R7, c[0x0][0x144] ;  /* 0x00005100ff077b82 */ /* 0x000ea20000000800 */
[----:B------:R-:W3:Y:S02]  /*0ec0*/  F2I.U32.TRUNC.NTZ R3, R3 ;  /* 0x0000000300037305 */ /* 0x000ee4000020f000 */
[----:B------:R-:W-:-:S04]  /*0ed0*/  IMAD R11, R11, R25, R10 ;  /* 0x000000190b0b7224 */ /* 0x000fc800078e020a */
[----:B------:R-:W-:Y:S01]  /*0ee0*/  IMAD.IADD R9, R9, 0x1, R11 ;  /* 0x0000000109097824 */ /* 0x000fe200078e020b */
[----:B------:R-:W4:Y:S01]  /*0ef0*/  LDC R18, c[0x0][0x608] ;  /* 0x00018200ff127b82 */ /* 0x000f220000000800 */
[----:B------:R-:W-:-:S03]  /*0f00*/  IMAD.MOV.U32 R11, RZ, RZ, -0x1 ;  /* 0xffffffffff0b7424 */ /* 0x000fc600078e00ff */
[-C--:B-1----:R-:W-:Y:S02]  /*0f10*/  SHF.R.U64 R22, R8, R12.reuse, R9 ;  /* 0x0000000c08167219 */ /* 0x082fe40000001209 */
[----:B------:R-:W-:Y:S02]  /*0f20*/  I2FP.F32.U32 R8, R15 ;  /* 0x0000000f00087245 */ /* 0x000fe40000201000 */
[----:B------:R-:W1:Y:S01]  /*0f30*/  LDC R24, c[0x0][0x658] ;  /* 0x00019600ff187b82 */ /* 0x000e620000000800 */
[----:B0-----:R-:W-:Y:S01]  /*0f40*/  ISETP.NE.U32.AND P0, PT, R26, RZ, PT ;  /* 0x000000ff1a00720c */ /* 0x001fe20003f05070 */
[----:B---3--:R-:W-:Y:S01]  /*0f50*/  IMAD.MOV R10, RZ, RZ, -R3 ;  /* 0x000000ffff0a7224 */ /* 0x008fe200078e0a03 */
[----:B------:R-:W-:Y:S01]  /*0f60*/  SHF.R.U32.HI R9, RZ, R12, R9 ;  /* 0x0000000cff097219 */ /* 0x000fe20000011609 */
[----:B------:R-:W-:Y:S01]  /*0f70*/  FMUL R8, R8, UR4 ;  /* 0x0000000408087c20 */ /* 0x000fe20008400000 */
[----:B------:R-:W-:-:S03]  /*0f80*/  ISETP.NE.AND.EX P0, PT, R27, RZ, PT, P0 ;  /* 0x000000ff1b00720c */ /* 0x000fc60003f05300 */
[----:B------:R-:W0:Y:S01]  /*0f90*/  LDC R20, c[0x0][0x148] ;  /* 0x00005200ff147b82 */ /* 0x000e220000000800 */
[----:B--2---:R-:W-:-:S07]  /*0fa0*/  IMAD R3, R7, R10, R6 ;  /* 0x0000000a07037224 */ /* 0x004fce00078e0206 */
[----:B------:R-:W2:Y:S01]  /*0fb0*/  LDC R21, c[0x0][0x600] ;  /* 0x00018000ff157b82 */ /* 0x000ea20000000800 */
[-CC-:B----4-:R-:W-:Y:S02]  /*0fc0*/  SHF.R.U64 R32, R22, R18.reuse, R9.reuse ;  /* 0x0000001216207219 */ /* 0x190fe40000001209 */
[----:B------:R-:W-:Y:S01]  /*0fd0*/  SHF.R.U32.HI R7, RZ, R18, R9 ;  /* 0x00000012ff077219 */ /* 0x000fe20000011609 */
[----:B------:R-:W-:Y:S01]  /*0fe0*/  IMAD.MOV.U32 R9, RZ, RZ, 0x1 ;  /* 0x00000001ff097424 */ /* 0x000fe200078e00ff */
[----:B------:R3:W4:Y:S03]  /*0ff0*/  F2I.U32.TRUNC.NTZ R18, R8 ;  /* 0x0000000800127305 */ /* 0x000726000020f000 */
[----:B------:R-:W0:Y:S01]  /*1000*/  LDC R25, c[0x0][0x648] ;  /* 0x00019200ff197b82 */ /* 0x000e220000000800 */
[-C--:B-1----:R-:W-:Y:S02]  /*1010*/  SHF.L.U32 R6, R11, R24.reuse, RZ ;  /* 0x000000180b067219 */ /* 0x082fe400000006ff */
[----:B------:R-:W-:-:S02]  /*1020*/  SHF.R.U64 R34, R32, R24, R7 ;  /* 0x0000001820227219 */ /* 0x000fc40000001207 */
[----:B------:R-:W-:Y:S02]  /*1030*/  LOP3.LUT R13, RZ, R6, RZ, 0x33, !PT ;  /* 0x00000006ff0d7212 */ /* 0x000fe400078e33ff */
[-C--:B------:R-:W-:Y:S01]  /*1040*/  SHF.R.U32.HI R7, RZ, R24.reuse, R7 ;  /* 0x00000018ff077219 */ /* 0x080fe20000011607 */
[----:B------:R-:W1:Y:S01]  /*1050*/  LDC R29, c[0x0][0x638] ;  /* 0x00018e00ff1d7b82 */ /* 0x000e620000000800 */
[----:B------:R-:W-:Y:S01]  /*1060*/  SHF.L.U32 R12, R9, R24, RZ ;  /* 0x00000018090c7219 */ /* 0x000fe200000006ff */
[----:B------:R-:W-:-:S06]  /*1070*/  IMAD.MOV.U32 R6, RZ, RZ, R34 ;  /* 0x000000ffff067224 */ /* 0x000fcc00078e0022 */
[----:B------:R-:W0:Y:S01]  /*1080*/  LDC R28, c[0x0][0x610] ;  /* 0x00018400ff1c7b82 */ /* 0x000e220000000800 */
[----:B---34-:R-:W-:Y:S05]  /*1090*/  @!P0 BRA `(.L_x_13) ;  /* 0x0000000000288947 */ /* 0x018fea0003800000 */
[----:B------:R-:W3:Y:S02]  /*10a0*/  LDC R11, c[0x0][0x64c] ;  /* 0x00019300ff0b7b82 */ /* 0x000ee40000000800 */
[----:B---3--:R-:W-:-:S05]  /*10b0*/  IADD3 R11, P0, R34, R11, RZ ;  /* 0x0000000b220b7210 */ /* 0x008fca0007f1e0ff */
[----:B------:R-:W-:-:S04]  /*10c0*/  IMAD.X R19, RZ, RZ, R7, P0 ;  /* 0x000000ffff137224 */ /* 0x000fc800000e0607 */
[----:B------:R-:W-:-:S04]  /*10d0*/  IMAD.WIDE.U32 R6, R19, R26, RZ ;  /* 0x0000001a13067225 */ /* 0x000fc800078e00ff */
[----:B------:R-:W-:-:S04]  /*10e0*/  IMAD.WIDE.U32 R8, P0, R11, R27, R6 ;  /* 0x0000001b0b087225 */ /* 0x000fc80007800006 */
[----:B------:R-:W-:-:S04]  /*10f0*/  IMAD.WIDE.U32 R6, R11, R26, RZ ;  /* 0x0000001a0b067225 */ /* 0x000fc800078e00ff */
[----:B------:R-:W-:Y:S01]  /*1100*/  IMAD.X R11, RZ, RZ, RZ, P0 ;  /* 0x000000ffff0b7224 */ /* 0x000fe200000e06ff */
[----:B------:R-:W-:Y:S01]  /*1110*/  IADD3 RZ, P0, R7, R8, RZ ;  /* 0x0000000807ff7210 */ /* 0x000fe20007f1e0ff */
[----:B------:R-:W-:-:S04]  /*1120*/  IMAD.MOV.U32 R10, RZ, RZ, R9 ;  /* 0x000000ffff0a7224 */ /* 0x000fc800078e0009 */
[----:B------:R-:W-:-:S08]  /*1130*/  IMAD.WIDE.U32.X R6, R19, R27, R10, P0 ;  /* 0x0000001b13067225 */ /* 0x000fd000000e040a */
.L_x_13:
[----:B0-----:R-:W-:Y:S01]  /*1140*/  SHF.R.U64 R6, R6, R25, R7 ;  /* 0x0000001906067219 */ /* 0x001fe20000001207 */
[----:B--2---:R-:W-:Y:S01]  /*1150*/  VIADD R7, R21, 0xffffffff ;  /* 0xffffffff15077836 */ /* 0x004fe20000000000 */
[----:B------:R-:W-:Y:S01]  /*1160*/  LOP3.LUT R13, R32, R13, RZ, 0xc0, !PT ;  /* 0x0000000d200d7212 */ /* 0x000fe200078ec0ff */
[----:B------:R-:W-:Y:S02]  /*1170*/  IMAD.MOV R18, RZ, RZ, -R18 ;  /* 0x000000ffff127224 */ /* 0x000fe400078e0a12 */
[----:B------:R-:W-:Y:S01]  /*1180*/  IMAD.MOV R8, RZ, RZ, -R6 ;  /* 0x000000ffff087224 */ /* 0x000fe200078e0a06 */
[----:B------:R-:W-:Y:S01]  /*1190*/  LOP3.LUT R7, R22, R7, RZ, 0xc0, !PT ;  /* 0x0000000716077212 */ /* 0x000fe200078ec0ff */
[----:B------:R-:W-:Y:S02]  /*11a0*/  IMAD R12, R12, R6, R13 ;  /* 0x000000060c0c7224 */ /* 0x000fe400078e020d */
[----:B------:R-:W-:Y:S02]  /*11b0*/  @P1 IMAD R3, R20, R18, R15 ;  /* 0x0000001214031224 */ /* 0x000fe400078e020f */
[----:B-1----:R-:W-:-:S02]  /*11c0*/  IMAD R6, R8, R29, R34 ;  /* 0x0000001d08067224 */ /* 0x002fc400078e0222 */
[----:B------:R-:W-:Y:S02]  /*11d0*/  IMAD R22, R12, R28, R3 ;  /* 0x0000001c0c167224 */ /* 0x000fe400078e0203 */
[----:B------:R-:W-:Y:S02]  /*11e0*/  IMAD R7, R6, R21, R7 ;  /* 0x0000001506077224 */ /* 0x000fe400078e0207 */
[----:B------:R-:W-:Y:S02]  /*11f0*/  IMAD.MOV.U32 R3, RZ, RZ, 0x1 ;  /* 0x00000001ff037424 */ /* 0x000fe400078e00ff */
[----:B------:R-:W-:Y:S01]  /*1200*/  IMAD.MOV.U32 R19, RZ, RZ, R30 ;  /* 0x000000ffff137224 */ /* 0x000fe200078e001e */
[----:B------:R-:W-:Y:S02]  /*1210*/  SEL R18, R7, R22, !P1 ;  /* 0x0000001607127207 */ /* 0x000fe40004800000 */
[----:B------:R-:W-:-:S07]  /*1220*/  SEL R22, R22, R7, !P1 ;  /* 0x0000000716167207 */ /* 0x000fce0004800000 */
.L_x_11:
[----:B------:R-:W-:Y:S05]  /*1230*/  @!P2 BRA `(.L_x_14) ;  /* 0x00000054006ca947 */ /* 0x000fea0003800000 */
[----:B------:R-:W-:-:S13]  /*1240*/  ISETP.GT.U32.AND P0, PT, R31, 0x1, PT ;  /* 0x000000011f00780c */ /* 0x000fda0003f04070 */
[----:B------:R-:W-:Y:S05]  /*1250*/  @P0 EXIT ;  /* 0x000000000000094d */ /* 0x000fea0003800000 */
.L_x_15:
[----:B------:R-:W-:-:S08]  /*1260*/  NOP ;  /* 0x0000000000007918 */ /* 0x000fd00000000000 */
[----:B------:R-:W1:Y:S02]  /*1270*/  USETMAXREG.TRY_ALLOC.CTAPOOL UP0, 0xe8 ;  /* 0x000000e8000079c8 */ /* 0x000e640008000600 */
[----:B-1----:R-:W-:-:S13]  /*1280*/  PLOP3.LUT P0, PT, PT, PT, UP0, 0x80, 0x0 ;  /* 0x000000000000781c */ /* 0x002fda0003f0f008 */
[----:B------:R-:W-:Y:S05]  /*1290*/  @!P0 BRA `(.L_x_15) ;  /* 0xfffffffc00f08947 */ /* 0x000fea000383ffff */
[----:B------:R-:W-:-:S13]  /*12a0*/  LOP3.LUT P0, RZ, R3, 0xff, RZ, 0xc0, !PT ;  /* 0x000000ff03ff7812 */ /* 0x000fda000780c0ff */
[----:B------:R-:W-:Y:S05]  /*12b0*/  @!P0 EXIT ;  /* 0x000000000000894d */ /* 0x000fea0003800000 */
[----:B------:R-:W2:Y:S01]  /*12c0*/  LDL.64 R8, [R1] ;  /* 0x0000000001087983 */ /* 0x000ea20000100a00 */
[----:B------:R-:W-:Y:S01]  /*12d0*/  SHF.R.S32.HI R4, RZ, 0x1f, R5 ;  /* 0x0000001fff047819 */ /* 0x000fe20000011405 */
[----:B------:R-:W1:Y:S01]  /*12e0*/  S2UR UR4, SR_CgaCtaId ;  /* 0x00000000000479c3 */ /* 0x000e620000008800 */
[----:B------:R-:W-:Y:S01]  /*12f0*/  UISETP.LT.AND UP0, UPT, UR40, 0x1, UPT ;  /* 0x000000012800788c */ /* 0x000fe2000bf01270 */
[----:B------:R-:W-:Y:S01]  /*1300*/  LOP3.LUT R102, R23, 0x1, RZ, 0xfc, !PT ;  /* 0x0000000117667812 */ /* 0x000fe200078efcff */
[----:B------:R-:W-:Y:S01]  /*1310*/  UIADD3 UR5, UR43, -0x1, URZ ;  /* 0xffffffff2b057890 */ /* 0x000fe2000fffe03f */
[CC--:B------:R-:W-:Y:S01]  /*1320*/  LEA.HI R3, R4.reuse, R5.reuse, RZ, 0x2 ;  /* 0x0000000504037211 */ /* 0x0c0fe200078f10ff */
[----:B------:R-:W-:Y:S01]  /*1330*/  USEL UR42, UR40, 0x1, UP0 ;  /* 0x00000001282a7887 */ /* 0x000fe20008000000 */
[----:B------:R-:W-:Y:S01]  /*1340*/  LEA.HI R4, R4, R5, RZ, 0x5 ;  /* 0x0000000504047211 */ /* 0x000fe200078f28ff */
[----:B------:R-:W-:Y:S01]  /*1350*/  UMOV UR41, 0x400 ;  /* 0x0000040000297882 */ /* 0x000fe20000000000 */
[--C-:B------:R-:W-:Y:S01]  /*1360*/  SHF.R.S32.HI R90, RZ, 0x2, R3.reuse ;  /* 0x00000002ff5a7819 */ /* 0x100fe20000011403 */
[----:B------:R-:W3:Y:S01]  /*1370*/  LDC R96, c[0x0][0x658] ;  /* 0x00019600ff607b82 */ /* 0x000ee20000000800 */
[----:B------:R-:W-:Y:S01]  /*1380*/  SHF.R.S32.HI R7, RZ, 0x1f, R3 ;  /* 0x0000001fff077819 */ /* 0x000fe20000011403 */
[----:B------:R-:W-:Y:S01]  /*1390*/  UISETP.NE.AND UP0, UPT, UR5, URZ, UPT ;  /* 0x0000003f0500728c */ /* 0x000fe2000bf05270 */
[----:B------:R-:W-:Y:S01]  /*13a0*/  LOP3.LUT R6, R3, 0xfffffffc, RZ, 0xc0, !PT ;  /* 0xfffffffc03067812 */ /* 0x000fe200078ec0ff */
[----:B------:R-:W-:Y:S01]  /*13b0*/  ULDC UR6, c[0x0][0x284] ;  /* 0x0000a10000067ab9 */ /* 0x000fe20000000800 */
[----:B------:R-:W-:Y:S01]  /*13c0*/  LEA.HI R7, R7, R90, RZ, 0x3 ;  /* 0x0000005a07077211 */ /* 0x000fe200078f18ff */
[----:B------:R-:W-:Y:S01]  /*13d0*/  USHF.L.U32 UR45, UR40, 0x1, URZ ;  /* 0x00000001282d7899 */ /* 0x000fe2000800063f */
[----:B------:R-:W-:Y:S01]  /*13e0*/  SHF.R.S32.HI R3, RZ, 0x5, R4 ;  /* 0x00000005ff037819 */ /* 0x000fe20000011404 */
[----:B------:R-:W4:Y:S01]  /*13f0*/  LDC.64 R94, c[0x0][0x5c8] ;  /* 0x00017200ff5e7b82 */ /* 0x000f220000000a00 */
[----:B------:R-:W-:Y:S01]  /*1400*/  LOP3.LUT R7, R7, 0xfffffff8, RZ, 0xc0, !PT ;  /* 0xfffffff807077812 */ /* 0x000fe200078ec0ff */
[----:B------:R-:W-:Y:S01]  /*1410*/  IMAD.IADD R6, R5, 0x1, -R6 ;  /* 0x0000000105067824 */ /* 0x000fe200078e0a06 */
[----:B------:R-:W-:Y:S01]  /*1420*/  UIADD3 UR42, -UR42, UR40, URZ ;  /* 0x000000282a2a7290 */ /* 0x000fe2000fffe13f */
[----:B------:R-:W-:-:S02]  /*1430*/  IMAD.MOV.U32 R5, RZ, RZ, 0x1 ;  /* 0x00000001ff057424 */ /* 0x000fc400078e00ff */
[----:B------:R-:W-:Y:S01]  /*1440*/  IMAD.IADD R90, R90, 0x1, -R7 ;  /* 0x000000015a5a7824 */ /* 0x000fe200078e0a07 */
[----:B-1----:R-:W-:Y:S01]  /*1450*/  ULEA UR41, UR4, UR41, 0x18 ;  /* 0x0000002904297291 */ /* 0x002fe2000f8ec03f */
[----:B------:R-:W1:Y:S01]  /*1460*/  LDC R97, c[0x0][0x288] ;  /* 0x0000a200ff617b82 */ /* 0x000e620000000800 */
[----:B------:R-:W-:Y:S01]  /*1470*/  USHF.L.U32 UR4, UR5, 0x3, URZ ;  /* 0x0000000305047899 */ /* 0x000fe2000800063f */
[--C-:B------:R-:W-:Y:S01]  /*1480*/  IMAD R101, R3, -0x10, -R90.reuse ;  /* 0xfffffff003657824 */ /* 0x100fe200078e0a5a */
[--C-:B------:R-:W-:Y:S01]  /*1490*/  SHF.R.S32.HI R91, RZ, 0x1f, R90.reuse ;  /* 0x0000001fff5b7819 */ /* 0x100fe2000001145a */
[----:B------:R-:W-:Y:S01]  /*14a0*/  USEL UR5, URZ, 0x1, UP0 ;  /* 0x000000013f057887 */ /* 0x000fe20008000000 */
[----:B------:R-:W-:Y:S01]  /*14b0*/  IMAD.SHL.U32 R92, R6, 0x2, RZ ;  /* 0x00000002065c7824 */ /* 0x000fe200078e00ff */
[----:B------:R-:W-:Y:S01]  /*14c0*/  UIADD3 UR46, UR41, 0xa0, URZ ;  /* 0x000000a0292e7890 */ /* 0x000fe2000fffe03f */
[----:B------:R-:W-:Y:S01]  /*14d0*/  VIADD R101, R101, UR6 ;  /* 0x0000000665657c36 */ /* 0x000fe20008000000 */
[----:B------:R-:W0:Y:S01]  /*14e0*/  LDC R99, c[0x0][0x600] ;  /* 0x00018000ff637b82 */ /* 0x000e220000000800 */
[----:B------:R-:W-:Y:S01]  /*14f0*/  IMAD.WIDE R90, R3, 0x10, R90 ;  /* 0x00000010035a7825 */ /* 0x000fe200078e025a */
[----:B------:R-:W-:Y:S01]  /*1500*/  ULOP3.LUT UR4, UR4, 0x8, URZ, 0xc0, !UPT ;  /* 0x0000000804047892 */ /* 0x000fe2000f8ec03f */
[----:B------:R-:W-:Y:S01]  /*1510*/  SHF.R.S32.HI R93, RZ, 0x1f, R92 ;  /* 0x0000001fff5d7819 */ /* 0x000fe2000001145c */
[----:B------:R-:W-:Y:S01]  /*1520*/  ULEA UR43, UR43, UR46, 0x3 ;  /* 0x0000002e2b2b7291 */ /* 0x000fe2000f8e183f */
[----:B------:R-:W-:Y:S01]  /*1530*/  IMAD.MOV.U32 R3, RZ, RZ, -0x1 ;  /* 0xffffffffff037424 */ /* 0x000fe200078e00ff */
[----:B------:R-:W-:Y:S01]  /*1540*/  ULOP3.LUT UR47, UR4, 0x8, URZ, 0x3c, !UPT ;  /* 0x00000008042f7892 */ /* 0x000fe2000f8e3c3f */
[----:B------:R-:W-:Y:S01]  /*1550*/  IMAD.U32 R103, RZ, RZ, UR5 ;  /* 0x00000005ff677e24 */ /* 0x000fe2000f8e00ff */
[C---:B----4-:R-:W-:Y:S01]  /*1560*/  SHF.L.U64.HI R95, R94.reuse, 0x3, R95 ;  /* 0x000000035e5f7819 */ /* 0x050fe2000001025f */
[----:B------:R-:W-:Y:S01]  /*1570*/  IMAD.SHL.U32 R94, R94, 0x8, RZ ;  /* 0x000000085e5e7824 */ /* 0x000fe200078e00ff */
[-C--:B---3--:R-:W-:Y:S01]  /*1580*/  SHF.L.U32 R3, R3, R96.reuse, RZ ;  /* 0x0000006003037219 */ /* 0x088fe200000006ff */
[----:B------:R-:W-:Y:S01]  /*1590*/  ULOP3.LUT UR44, UR4, 0x18, URZ, 0x3c, !UPT ;  /* 0x00000018042c7892 */ /* 0x000fe2000f8e3c3f */
[----:B------:R-:W-:-:S02]  /*15a0*/  SHF.L.U32 R96, R5, R96, RZ ;  /* 0x0000006005607219 */ /* 0x000fc400000006ff */
[----:B------:R-:W-:Y:S01]  /*15b0*/  LOP3.LUT R100, RZ, R3, RZ, 0x33, !PT ;  /* 0x00000003ff647212 */ /* 0x000fe200078e33ff */
[----:B-1----:R-:W-:Y:S02]  /*15c0*/  IMAD R97, R6, -0x2, R97 ;  /* 0xfffffffe06617824 */ /* 0x002fe400078e0261 */
[----:B0-----:R-:W-:Y:S01]  /*15d0*/  VIADD R99, R99, 0xffffffff ;  /* 0xffffffff63637836 */ /* 0x001fe20000000000 */
[----:B--2---:R-:W-:-:S07]  /*15e0*/  SHF.L.U64.HI R98, R8, 0x1, R0 ;  /* 0x0000000108627819 */ /* 0x004fce0000010200 */
.L_x_163:
[----:B------:R-:W-:-:S04]  /*15f0*/  SHF.L.U32 R0, R103, 0x1f, RZ ;  /* 0x0000001f67007819 */ /* 0x000fc800000006ff */
[----:B------:R-:W0:Y:S02]  /*1600*/  SYNCS.PHASECHK.TRANS64.TRYWAIT P0, [UR43+-0x8], R0 ;  /* 0xfffff800ff0075a7 */ /* 0x000e24000800016b */
[----:B01-34-:R-:W-:Y:S05]  /*1610*/  @!P0 BRA `(.L_x_16) ;  /* 0x0000006400108947 */ /* 0x01bfea0003800000 */
.L_x_190:
[----:B------:R-:W-:Y:S02]  /*1620*/  ULDC UR4, c[0x0][0x28c] ;  /* 0x0000a30000047ab9 */ /* 0x000fe40000000800 */
[----:B------:R-:W-:-:S13]  /*1630*/  ISETP.LT.AND P0, PT, RZ, UR4, PT ;  /* 0x00000004ff007c0c */ /* 0x000fda000bf01270 */
[----:B------:R-:W-:Y:S05]  /*1640*/  @P0 BRA `(.L_x_17) ;  /* 0x0000000000400947 */ /* 0x000fea0003800000 */
[----:B0-----:R-:W-:Y:S01]  /*1650*/  MOV R0, 0x0 ;  /* 0x0000000000007802 */ /* 0x001fe20000000f00 */
[----:B------:R-:W-:Y:S01]  /*1660*/  ULDC.64 UR4, c[0x4][0x68] ;  /* 0x01001a0000047ab9 */ /* 0x000fe20000000a00 */
[----:B------:R-:W-:Y:S01]  /*1670*/  ULDC.64 UR6, c[0x4][0x8] ;  /* 0x0100020000067ab9 */ /* 0x000fe20000000a00 */
[----:B------:R-:W-:Y:S01]  /*1680*/  IMAD.U32 R4, RZ, RZ, UR4 ;  /* 0x00000004ff047e24 */ /* 0x000fe2000f8e00ff */
[----:B------:R0:W1:Y:S01]  /*1690*/  LDC.64 R14, c[0x4][R0] ;  /* 0x01000000000e7b82 */ /* 0x0000620000000a00 */
[----:B------:R-:W-:Y:S01]  /*16a0*/  IMAD.U32 R5, RZ, RZ, UR5 ;  /* 0x00000005ff057e24 */ /* 0x000fe2000f8e00ff */
[----:B------:R-:W-:Y:S01]  /*16b0*/  ULDC.64 UR4, c[0x4][0x70] ;  /* 0x01001c0000047ab9 */ /* 0x000fe20000000a00 */
[----:B------:R-:W-:Y:S02]  /*16c0*/  IMAD.U32 R10, RZ, RZ, UR6 ;  /* 0x00000006ff0a7e24 */ /* 0x000fe4000f8e00ff */
[----:B------:R-:W-:Y:S02]  /*16d0*/  IMAD.U32 R6, RZ, RZ, UR4 ;  /* 0x00000004ff067e24 */ /* 0x000fe4000f8e00ff */
[----:B------:R-:W-:-:S02]  /*16e0*/  IMAD.U32 R7, RZ, RZ, UR5 ;  /* 0x00000005ff077e24 */ /* 0x000fc4000f8e00ff */
[----:B------:R-:W-:Y:S02]  /*16f0*/  IMAD.U32 R11, RZ, RZ, UR7 ;  /* 0x00000007ff0b7e24 */ /* 0x000fe4000f8e00ff */
[----:B------:R-:W-:Y:S02]  /*1700*/  IMAD.MOV.U32 R8, RZ, RZ, 0x1e1 ;  /* 0x000001e1ff087424 */ /* 0x000fe400078e00ff */
[----:B------:R-:W-:Y:S02]  /*1710*/  IMAD.MOV.U32 R12, RZ, RZ, 0x1 ;  /* 0x00000001ff0c7424 */ /* 0x000fe400078e00ff */
[----:B0-----:R-:W-:-:S07]  /*1720*/  IMAD.MOV.U32 R13, RZ, RZ, RZ ;  /* 0x000000ffff0d7224 */ /* 0x001fce00078e00ff */
[----:B------:R-:W-:-:S07]  /*1730*/  LEPC R20, `(.L_x_17) ;  /* 0x000000001014794e */ /* 0x000fce0000000000 */
[----:B-1---5:R-:W-:Y:S05]  /*1740*/  CALL.ABS.NOINC R14 ;  /* 0x000000000e007343 */ /* 0x022fea0003c00000 */
.L_x_17:
[----:B------:R-:W-:-:S13]  /*1750*/  ISETP.NE.AND P0, PT, R102, 0x3, PT ;  /* 0x000000036600780c */ /* 0x000fda0003f05270 */
[----:B------:R-:W-:Y:S05]  /*1760*/  @!P0 BRA `(.L_x_18) ;  /* 0x0000000000048947 */ /* 0x000fea0003800000 */
[----:B------:R-:W-:Y:S01]  /*1770*/  BPT.TRAP 0x1 ;  /* 0x000000040000795c */ /* 0x000fe20000300000 */
.L_x_18:
[----:B0-----:R-:W-:Y:S02]  /*1780*/  IMAD.U32 R3, RZ, RZ, UR38 ;  /* 0x00000026ff037e24 */ /* 0x001fe4000f8e00ff */
[----:B------:R-:W-:-:S03]  /*1790*/  IMAD.U32 R0, RZ, RZ, UR39 ;  /* 0x00000027ff007e24 */ /* 0x000fc6000f8e00ff */
[----:B------:R-:W-:Y:S02]  /*17a0*/  LEA R3, R3, UR41, 0x3 ;  /* 0x0000002903037c11 */ /* 0x000fe4000f8e18ff */
[----:B------:R-:W-:-:S04]  /*17b0*/  SHF.L.U32 R0, R0, 0x1f, RZ ;  /* 0x0000001f00007819 */ /* 0x000fc800000006ff */
[----:B------:R0:W1:Y:S01]  /*17c0*/  SYNCS.PHASECHK.TRANS64.TRYWAIT P1, [R3+URZ], R0 ;  /* 0x00000000030075a7 */ /* 0x000062000802017f */
[----:B------:R-:W-:Y:S05]  /*17d0*/  @!P0 BRA `(.L_x_19) ;  /* 0x0000000000048947 */ /* 0x000fea0003800000 */
[----:B------:R-:W-:Y:S01]  /*17e0*/  BPT.TRAP 0x1 ;  /* 0x000000040000795c */ /* 0x000fe20000300000 */
.L_x_19:
[----:B------:R-:W-:-:S05]  /*17f0*/  IMAD.U32 R4, RZ, RZ, UR42 ;  /* 0x0000002aff047e24 */ /* 0x000fca000f8e00ff */
[----:B------:R-:W-:Y:S01]  /*1800*/  ISETP.GE.AND P2, PT, R4, 0x1, PT ;  /* 0x000000010400780c */ /* 0x000fe20003f46270 */
[----:B-1----:R-:W-:-:S12]  /*1810*/  @P1 BRA `(.L_x_20) ;  /* 0x0000000000081947 */ /* 0x002fd80003800000 */
[----:B------:R-:W1:Y:S02]  /*1820*/  SYNCS.PHASECHK.TRANS64.TRYWAIT P1, [R3+URZ], R0 ;  /* 0x00000000030075a7 */ /* 0x000e64000802017f */
[----:B-1----:R-:W-:Y:S05]  /*1830*/  @!P1 BRA `(.L_x_21) ;  /* 0x0000006000a09947 */ /* 0x002fea0003800000 */
.L_x_20:
[----:B------:R-:W-:Y:S05]  /*1840*/  WARPSYNC.ALL ;  /* 0x0000000000007948 */ /* 0x000fea0003800000 */
[----:B------:R-:W-:Y:S01]  /*1850*/  UIADD3 UR5, UR41, 0x12180, URZ ;  /* 0x0001218029057890 */ /* 0x000fe2000fffe03f */
[----:B------:R-:W-:Y:S01]  /*1860*/  WARPGROUP.ARRIVE ;  /* 0x00000000000079c5 */ /* 0x000fe20000000000 */
[----:B------:R-:W-:Y:S02]  /*1870*/  UIADD3 UR4, UR41, 0x180, URZ ;  /* 0x0000018029047890 */ /* 0x000fe4000fffe03f */
[----:B------:R-:W-:Y:S02]  /*1880*/  USHF.R.U32.HI UR5, URZ, 0x4, UR5 ;  /* 0x000000043f057899 */ /* 0x000fe40008011605 */
[----:B------:R-:W-:-:S02]  /*1890*/  USHF.R.U32.HI UR4, URZ, 0x4, UR4 ;  /* 0x000000043f047899 */ /* 0x000fc40008011604 */
[----:B------:R-:W-:Y:S02]  /*18a0*/  ULOP3.LUT UR5, UR5, 0x3fff, URZ, 0xc0, !UPT ;  /* 0x00003fff05057892 */ /* 0x000fe4000f8ec03f */
[----:B------:R-:W-:Y:S02]  /*18b0*/  ULOP3.LUT UR8, UR4, 0x3fff, URZ, 0xc0, !UPT ;  /* 0x00003fff04087892 */ /* 0x000fe4000f8ec03f */
[----:B------:R-:W-:Y:S02]  /*18c0*/  ULOP3.LUT UR9, UR5, 0x10000, URZ, 0xfc, !UPT ;  /* 0x0001000005097892 */ /* 0x000fe4000f8efc3f */
[----:B------:R-:W-:Y:S02]  /*18d0*/  ULEA UR10, UR38, UR8, 0x9 ;  /* 0x00000008260a7291 */ /* 0x000fe4000f8e483f */
[----:B------:R-:W-:Y:S01]  /*18e0*/  ULEA UR11, UR38, UR9, 0xa ;  /* 0x00000009260b7291 */ /* 0x000fe2000f8e503f */
[----:B------:R-:W-:Y:S01]  /*18f0*/  UMOV UR5, 0x40000040 ;  /* 0x4000004000057882 */ /* 0x000fe20000000000 */
[----:B------:R-:W-:-:S03]  /*1900*/  UMOV UR7, 0x40000040 ;  /* 0x4000004000077882 */ /* 0x000fc60000000000 */
[----:B------:R-:W-:Y:S02]  /*1910*/  UMOV UR4, UR10 ;  /* 0x0000000a00047c82 */ /* 0x000fe40008000000 */
[----:B------:R-:W-:Y:S02]  /*1920*/  UMOV UR6, UR11 ;  /* 0x0000000b00067c82 */ /* 0x000fe40008000000 */
[----:B------:R-:W-:Y:S01]  /*1930*/  HGMMA.64x128x16.F32 R24, gdesc[UR4].tnspA, RZ, !UPT, gsb0 ;  /* 0x21e00000041879f0 */ /* 0x000fe2000c0008ff */
[----:B------:R-:W-:Y:S02]  /*1940*/  UIADD3 UR4, UR10, 0x80, URZ ;  /* 0x000000800a047890 */ /* 0x000fe4000fffe03f */
[----:B------:R-:W-:Y:S01]  /*1950*/  UIADD3 UR6, UR11, 0x2, URZ ;  /* 0x000000020b067890 */ /* 0x000fe2000fffe03f */
[----:B------:R-:W-:Y:S01]  /*1960*/  UMOV UR5, 0x40000040 ;  /* 0x4000004000057882 */ /* 0x000fe20000000000 */
[----:B------:R-:W-:Y:S01]  /*1970*/  UMOV UR7, 0x40000040 ;  /* 0x4000004000077882 */ /* 0x000fe20000000000 */
[----:B------:R-:W-:-:S02]  /*1980*/  WARPGROUP.DEPBAR.LE gsb0, 0x0 ;  /* 0x00008000000079c5 */ /* 0x000fc40000010000 */
[----:B------:R-:W-:-:S06]  /*1990*/  WARPGROUP.ARRIVE ;  /* 0x00000000000079c5 */ /* 0x000fcc0000000000 */
[----:B------:R-:W-:Y:S01]  /*19a0*/  HGMMA.64x128x16.F32 R24, gdesc[UR4].tnspA, R24, gsb0 ;  /* 0x21e00000041879f0 */ /* 0x000fe20008000818 */
[----:B------:R-:W-:Y:S02]  /*19b0*/  UIADD3 UR4, UR10, 0x100, URZ ;  /* 0x000001000a047890 */ /* 0x000fe4000fffe03f */
[----:B------:R-:W-:Y:S01]  /*19c0*/  UIADD3 UR6, UR11, 0x4, URZ ;  /* 0x000000040b067890 */ /* 0x000fe2000fffe03f */
[----:B------:R-:W-:Y:S01]  /*19d0*/  UMOV UR5, 0x40000040 ;  /* 0x4000004000057882 */ /* 0x000fe20000000000 */
[----:B------:R-:W-:Y:S01]  /*19e0*/  UMOV UR7, 0x40000040 ;  /* 0x4000004000077882 */ /* 0x000fe20000000000 */
[----:B------:R-:W-:Y:S02]  /*19f0*/  WARPGROUP.DEPBAR.LE gsb0, 0x0 ;  /* 0x00008000000079c5 */ /* 0x000fe40000010000 */
        /* <DEDUP_REMOVED lines=8> */
[----:B------:R-:W-:Y:S03]  /*1a80*/  HGMMA.64x128x16.F32 R24, gdesc[UR4].tnspA, R24, gsb0 ;  /* 0x21e00000041879f0 */ /* 0x000fe60008000818 */
[----:B------:R-:W-:Y:S02]  /*1a90*/  WARPGROUP.DEPBAR.LE gsb0, 0x0 ;  /* 0x00008000000079c5 */ /* 0x000fe40000010000 */
[----:B------:R-:W-:Y:S05]  /*1aa0*/  @!P2 BRA `(.L_x_22) ;  /* 0x000000040010a947 */ /* 0x000fea0003800000 */
[----:B------:R-:W-:Y:S01]  /*1ab0*/  UIADD3 UR4, UR38, 0x1, URZ ;  /* 0x0000000126047890 */ /* 0x000fe2000fffe03f */
[----:B01----:R-:W-:Y:S01]  /*1ac0*/  IMAD.U32 R0, RZ, RZ, UR42 ;  /* 0x0000002aff007e24 */ /* 0x003fe2000f8e00ff */
[----:B------:R-:W-:Y:S02]  /*1ad0*/  UMOV UR11, UR38 ;  /* 0x00000026000b7c82 */ /* 0x000fe40008000000 */
[----:B------:R-:W-:-:S04]  /*1ae0*/  UISETP.NE.AND UP0, UPT, UR4, 0x9, UPT ;  /* 0x000000090400788c */ /* 0x000fc8000bf05270 */
[----:B------:R-:W-:Y:S02]  /*1af0*/  USEL UR5, URZ, 0x1, UP0 ;  /* 0x000000013f057887 */ /* 0x000fe40008000000 */
[----:B------:R-:W-:Y:S02]  /*1b00*/  USEL UR10, UR4, URZ, UP0 ;  /* 0x0000003f040a7287 */ /* 0x000fe40008000000 */
[----:B------:R-:W-:-:S06]  /*1b10*/  ULOP3.LUT UR5, UR39, UR5, URZ, 0x3c, !UPT ;  /* 0x0000000527057292 */ /* 0x000fcc000f8e3c3f */
[----:B------:R-:W-:-:S07]  /*1b20*/  IMAD.U32 R5, RZ, RZ, UR5 ;  /* 0x00000005ff057e24 */ /* 0x000fce000f8e00ff */
.L_x_29:
[----:B01----:R-:W-:Y:S05]  /*1b30*/  @!P0 BRA `(.L_x_23) ;  /* 0x0000000000048947 */ /* 0x003fea0003800000 */
[----:B------:R-:W-:Y:S01]  /*1b40*/  BPT.TRAP 0x1 ;  /* 0x000000040000795c */ /* 0x000fe20000300000 */
.L_x_23:
[----:B------:R-:W-:Y:S01]  /*1b50*/  ULEA UR4, UR10, UR41, 0x3 ;  /* 0x000000290a047291 */ /* 0x000fe2000f8e183f */
[----:B------:R-:W-:-:S08]  /*1b60*/  SHF.L.U32 R3, R5, 0x1f, RZ ;  /* 0x0000001f05037819 */ /* 0x000fd000000006ff */
[----:B------:R0:W1:Y:S01]  /*1b70*/  SYNCS.PHASECHK.TRANS64.TRYWAIT P1, [UR4], R3 ;  /* 0x00000003ff0075a7 */ /* 0x0000620008020144 */
[----:B------:R-:W-:Y:S05]  /*1b80*/  @!P0 BRA `(.L_x_24) ;  /* 0x0000000000048947 */ /* 0x000fea0003800000 */
[----:B------:R-:W-:Y:S01]  /*1b90*/  BPT.TRAP 0x1 ;  /* 0x000000040000795c */ /* 0x000fe20000300000 */
.L_x_24:
[----:B-1----:R-:W-:Y:S05]  /*1ba0*/  @P1 BRA `(.L_x_25) ;  /* 0x0000000000081947 */ /* 0x002fea0003800000 */
[----:B------:R-:W1:Y:S02]  /*1bb0*/  SYNCS.PHASECHK.TRANS64.TRYWAIT P1, [UR4], R3 ;  /* 0x00000003ff0075a7 */ /* 0x000e640008020144 */
[----:B-1----:R-:W-:Y:S05]  /*1bc0*/  @!P1 BRA `(.L_x_26) ;  /* 0x0000005c00d09947 */ /* 0x002fea0003800000 */
.L_x_25:
[----:B------:R-:W-:Y:S01]  /*1bd0*/  ULEA UR12, UR10, UR8, 0x9 ;  /* 0x000000080a0c7291 */ /* 0x000fe2000f8e483f */
[----:B------:R-:W-:Y:S01]  /*1be0*/  WARPGROUP.ARRIVE ;  /* 0x00000000000079c5 */ /* 0x000fe20000000000 */
[----:B------:R-:W-:Y:S01]  /*1bf0*/  ULEA UR13, UR10, UR9, 0xa ;  /* 0x000000090a0d7291 */ /* 0x000fe2000f8e503f */
[----:B------:R-:W-:Y:S01]  /*1c00*/  UMOV UR5, 0x40000040 ;  /* 0x4000004000057882 */ /* 0x000fe20000000000 */
[----:B------:R-:W-:-:S03]  /*1c10*/  UMOV UR7, 0x40000040 ;  /* 0x4000004000077882 */ /* 0x000fc60000000000 */
[----:B------:R-:W-:Y:S02]  /*1c20*/  UMOV UR4, UR12 ;  /* 0x0000000c00047c82 */ /* 0x000fe40008000000 */
[----:B------:R-:W-:Y:S02]  /*1c30*/  UMOV UR6, UR13 ;  /* 0x0000000d00067c82 */ /* 0x000fe40008000000 */
[----:B------:R-:W-:Y:S01]  /*1c40*/  HGMMA.64x128x16.F32 R24, gdesc[UR4].tnspA, R24, gsb0 ;  /* 0x21e00000041879f0 */ /* 0x000fe20008000818 */
        /* <DEDUP_REMOVED lines=23> */
[----:B------:R-:W-:Y:S01]  /*1dc0*/  BPT.TRAP 0x1 ;  /* 0x000000040000795c */ /* 0x000fe20000300000 */
.L_x_27:
[----:B------:R-:W-:Y:S01]  /*1dd0*/  ULEA UR4, UR11, UR41, 0x3 ;  /* 0x000000290b047291 */ /* 0x000fe2000f8e183f */
[----:B------:R-:W-:-:S03]  /*1de0*/  ISETP.GT.U32.AND P1, PT, R23, 0x1, PT ;  /* 0x000000011700780c */ /* 0x000fc60003f24070 */
[----:B------:R-:W-:-:S04]  /*1df0*/  UIADD3 UR4, UR4, 0x48, URZ ;  /* 0x0000004804047890 */ /* 0x000fc8000fffe03f */
[----:B------:R-:W-:-:S09]  /*1e00*/  UPRMT UR4, URZ, 0x654, UR4 ;  /* 0x000006543f047896 */ /* 0x000fd20008000004 */
[----:B------:R-:W-:Y:S01]  /*1e10*/  SYNCS.ARRIVE.TRANS64.RED.A1T0 RZ, [UR4], RZ ;  /* 0x000000ffffff79a7 */ /* 0x000fe20008100404 */
[----:B------:R-:W-:Y:S05]  /*1e20*/  @P1 BRA `(.L_x_28) ;  /* 0x0000000000041947 */ /* 0x000fea0003800000 */
[----:B------:R-:W-:Y:S01]  /*1e30*/  BPT.TRAP 0x1 ;  /* 0x000000040000795c */ /* 0x000fe20000300000 */
.L_x_28:
[----:B------:R-:W-:Y:S01]  /*1e40*/  UIADD3 UR10, UR10, 0x1, URZ ;  /* 0x000000010a0a7890 */ /* 0x000fe2000fffe03f */
[C---:B------:R-:W-:Y:S01]  /*1e50*/  ISETP.GT.AND P1, PT, R0.reuse, 0x1, PT ;  /* 0x000000010000780c */ /* 0x040fe20003f24270 */
[----:B------:R-:W-:Y:S01]  /*1e60*/  UIADD3 UR11, UR11, 0x1, URZ ;  /* 0x000000010b0b7890 */ /* 0x000fe2000fffe03f */
[----:B------:R-:W-:Y:S01]  /*1e70*/  VIADD R0, R0, 0xffffffff ;  /* 0xffffffff00007836 */ /* 0x000fe20000000000 */
[----:B------:R-:W-:Y:S02]  /*1e80*/  UISETP.NE.AND UP0, UPT, UR10, 0x9, UPT ;  /* 0x000000090a00788c */ /* 0x000fe4000bf05270 */
[----:B------:R-:W-:Y:S02]  /*1e90*/  UISETP.NE.AND UP1, UPT, UR11, 0x9, UPT ;  /* 0x000000090b00788c */ /* 0x000fe4000bf25270 */
[----:B------:R-:W-:Y:S02]  /*1ea0*/  USEL UR4, URZ, 0x1, UP0 ;  /* 0x000000013f047887 */ /* 0x000fe40008000000 */
[----:B------:R-:W-:-:S02]  /*1eb0*/  USEL UR10, UR10, URZ, UP0 ;  /* 0x0000003f0a0a7287 */ /* 0x000fc40008000000 */
[----:B------:R-:W-:Y:S02]  /*1ec0*/  USEL UR11, UR11, URZ, UP1 ;  /* 0x0000003f0b0b7287 */ /* 0x000fe40008800000 */
[----:B------:R-:W-:Y:S01]  /*1ed0*/  LOP3.LUT R5, R5, UR4, RZ, 0x3c, !PT ;  /* 0x0000000405057c12 */ /* 0x000fe2000f8e3cff */
[----:B------:R-:W-:Y:S09]  /*1ee0*/  @P1 BRA `(.L_x_29) ;  /* 0xfffffffc00101947 */ /* 0x000ff2000383ffff */
.L_x_22:
[----:B01----:R-:W0:Y:S01]  /*1ef0*/  LDC R0, c[0x0][0x28c] ;  /* 0x0000a300ff007b82 */ /* 0x003e220000000800 */
[----:B------:R-:W-:-:S04]  /*1f00*/  IMAD.U32 R3, RZ, RZ, UR47 ;  /* 0x0000002fff037e24 */ /* 0x000fc8000f8e00ff */
[----:B------:R1:W-:Y:S01]  /*1f10*/  SYNCS.ARRIVE.TRANS64.A1T0 RZ, [R3+UR46], RZ ;  /* 0x000000ff03ff79a7 */ /* 0x0003e2000810002e */
[----:B0-----:R-:W-:-:S13]  /*1f20*/  ISETP.GE.AND P1, PT, R0, 0x1, PT ;  /* 0x000000010000780c */ /* 0x001fda0003f26270 */
[----:B-1----:R-:W-:Y:S05]  /*1f30*/  @!P1 BRA `(.L_x_30) ;  /* 0x0000000000349947 */ /* 0x002fea0003800000 */
[----:B------:R-:W-:Y:S05]  /*1f40*/  @!P0 BRA `(.L_x_31) ;  /* 0x0000000000048947 */ /* 0x000fea0003800000 */
[----:B------:R-:W-:Y:S01]  /*1f50*/  BPT.TRAP 0x1 ;  /* 0x000000040000795c */ /* 0x000fe20000300000 */
.L_x_31:
[----:B------:R-:W-:Y:S01]  /*1f60*/  UIADD3 UR6, UR38, UR42, URZ ;  /* 0x0000002a26067290 */ /* 0x000fe2000fffe03f */
[----:B------:R-:W-:-:S03]  /*1f70*/  ISETP.GT.U32.AND P0, PT, R23, 0x1, PT ;  /* 0x000000011700780c */ /* 0x000fc60003f04070 */
[----:B------:R-:W-:-:S04]  /*1f80*/  UIMAD.WIDE.U32 UR4, UR6, 0x38e38e39, URZ ;  /* 0x38e38e39060478a5 */ /* 0x000fc8000f8e003f */
[----:B------:R-:W-:-:S04]  /*1f90*/  USHF.R.U32.HI UR4, URZ, 0x1, UR5 ;  /* 0x000000013f047899 */ /* 0x000fc80008011605 */
[----:B------:R-:W-:-:S04]  /*1fa0*/  UIMAD UR6, UR4, -0x9, UR6 ;  /* 0xfffffff7040678a4 */ /* 0x000fc8000f8e0206 */
[----:B------:R-:W-:-:S04]  /*1fb0*/  ULEA UR6, UR6, UR41, 0x3 ;  /* 0x0000002906067291 */ /* 0x000fc8000f8e183f */
[----:B------:R-:W-:-:S04]  /*1fc0*/  UIADD3 UR6, UR6, 0x48, URZ ;  /* 0x0000004806067890 */ /* 0x000fc8000fffe03f */
[----:B------:R-:W-:-:S09]  /*1fd0*/  UPRMT UR6, URZ, 0x654, UR6 ;  /* 0x000006543f067896 */ /* 0x000fd20008000006 */
[----:B------:R-:W-:Y:S01]  /*1fe0*/  SYNCS.ARRIVE.TRANS64.RED.A1T0 RZ, [UR6], RZ ;  /* 0x000000ffffff79a7 */ /* 0x000fe20008100406 */
[----:B------:R-:W-:Y:S05]  /*1ff0*/  @P0 BRA `(.L_x_30) ;  /* 0x0000000000040947 */ /* 0x000fea0003800000 */
[----:B------:R-:W-:Y:S01]  /*2000*/  BPT.TRAP 0x1 ;  /* 0x000000040000795c */ /* 0x000fe20000300000 */
.L_x_30:
[----:B------:R-:W-:Y:S01]  /*2010*/  SHF.L.U32 R0, R103, 0x1f, RZ ;  /* 0x0000001f67007819 */ /* 0x000fe200000006ff */
[----:B------:R-:W-:Y:S01]  /*2020*/  UIADD3 UR38, UR38, UR45, URZ ;  /* 0x0000002d26267290 */ /* 0x000fe2000fffe03f */
[----:B------:R-:W-:Y:S01]  /*2030*/  SHF.R.S32.HI R9, RZ, 0x1f, R19 ;  /* 0x0000001fff097819 */ /* 0x000fe20000011413 */
[----:B------:R-:W-:Y:S01]  /*2040*/  UISETP.GE.U32.AND UP1, UPT, UR45, 0x9, UPT ;  /* 0x000000092d00788c */ /* 0x000fe2000bf26070 */
[----:B------:R-:W0:Y:S01]  /*2050*/  SYNCS.PHASECHK.TRANS64.TRYWAIT P0, [UR43+0x8], R0 ;  /* 0x00000800ff0075a7 */ /* 0x000e22000800016b */
[----:B------:R-:W-:-:S04]  /*2060*/  UISETP.GT.U32.AND UP0, UPT, UR38, 0x8, UPT ;  /* 0x000000082600788c */ /* 0x000fc8000bf04070 */
[----:B------:R-:W-:-:S04]  /*2070*/  UISETP.LT.U32.AND UP0, UPT, UR45, 0x9, UP0 ;  /* 0x000000092d00788c */ /* 0x000fc80008701070 */
[----:B------:R-:W-:Y:S02]  /*2080*/  USEL UR6, URZ, 0x1, !UP0 ;  /* 0x000000013f067887 */ /* 0x000fe4000c000000 */
[----:B------:R-:W-:Y:S02]  /*2090*/  @UP1 UIMAD.WIDE.U32 UR4, UR38, 0x38e38e39, URZ ;  /* 0x38e38e39260418a5 */ /* 0x000fe4000f8e003f */
[----:B------:R-:W-:Y:S02]  /*20a0*/  ULOP3.LUT UR39, UR39, UR6, URZ, 0x3c, !UPT ;  /* 0x0000000627277292 */ /* 0x000fe4000f8e3c3f */
[----:B------:R-:W-:-:S04]  /*20b0*/  @UP1 USHF.R.U32.HI UR4, URZ, 0x1, UR5 ;  /* 0x000000013f041899 */ /* 0x000fc80008011605 */
[----:B------:R-:W-:Y:S01]  /*20c0*/  @UP1 ULOP3.LUT UR39, UR39, 0x1, UR4, 0x78, !UPT ;  /* 0x0000000127271892 */ /* 0x000fe2000f8e7804 */
[----:B0-----:R-:W-:Y:S11]  /*20d0*/  @!P0 BRA `(.L_x_32) ;  /* 0x0000005800a48947 */ /* 0x001ff60003800000 */
.L_x_191:
[----:B------:R-:W-:Y:S01]  /*20e0*/  ULDC.64 UR4, c[0x0][0x5d0] ;  /* 0x0001740000047ab9 */ /* 0x000fe20000000a00 */
[----:B------:R-:W-:Y:S01]  /*20f0*/  ULDC UR6, c[0x0][0x284] ;  /* 0x0000a10000067ab9 */ /* 0x000fe20000000800 */
[----:B0-----:R-:W-:Y:S02]  /*2100*/  IMAD R0, R9, UR4, RZ ;  /* 0x0000000409007c24 */ /* 0x001fe4000f8e02ff */
[----:B------:R-:W-:Y:S02]  /*2110*/  IMAD.SHL.U32 R12, R18, 0x80, RZ ;  /* 0x00000080120c7824 */ /* 0x000fe400078e00ff */
[C---:B------:R-:W-:Y:S02]  /*2120*/  IMAD R3, R19.reuse, UR5, R0 ;  /* 0x0000000513037c24 */ /* 0x040fe4000f8e0200 */
[----:B------:R-:W-:Y:S01]  /*2130*/  IMAD.SHL.U32 R0, R22, 0x40, RZ ;  /* 0x0000004016007824 */ /* 0x000fe200078e00ff */
[----:B------:R-:W-:Y:S01]  /*2140*/  SHF.R.S32.HI R13, RZ, 0x1f, R12 ;  /* 0x0000001fff0d7819 */ /* 0x000fe2000001140c */
[----:B------:R-:W-:Y:S01]  /*2150*/  IMAD.WIDE.U32 R4, R19, UR4, R92 ;  /* 0x0000000413047c25 */ /* 0x000fe2000f8e005c */
[----:B------:R-:W-:-:S02]  /*2160*/  ULDC.64 UR4, c[0x0][0x5c8] ;  /* 0x0001720000047ab9 */ /* 0x000fc40000000a00 */
[----:B------:R-:W-:Y:S01]  /*2170*/  ISETP.GE.AND P0, PT, R0, UR6, PT ;  /* 0x0000000600007c0c */ /* 0x000fe2000bf06270 */
[----:B------:R-:W-:Y:S01]  /*2180*/  ULDC UR6, c[0x0][0x288] ;  /* 0x0000a20000067ab9 */ /* 0x000fe20000000800 */
[----:B------:R-:W-:Y:S01]  /*2190*/  IADD3 R4, P1, R12, R4, RZ ;  /* 0x000000040c047210 */ /* 0x000fe20007f3e0ff */
[----:B------:R-:W-:Y:S01]  /*21a0*/  IMAD.WIDE R20, R22, 0x40, R90 ;  /* 0x0000004016147825 */ /* 0x000fe200078e025a */
[----:B------:R-:W-:Y:S02]  /*21b0*/  ISETP.GE.OR P0, PT, R12, UR6, P0 ;  /* 0x000000060c007c0c */ /* 0x000fe40008706670 */
[----:B------:R-:W-:Y:S01]  /*21c0*/  IADD3.X R5, R13, R5, R3, P1, !PT ;  /* 0x000000050d057210 */ /* 0x000fe20000ffe403 */
[----:B------:R-:W-:-:S04]  /*21d0*/  IMAD R7, R21, UR4, RZ ;  /* 0x0000000415077c24 */ /* 0x000fc8000f8e02ff */
[C---:B------:R-:W-:Y:S02]  /*21e0*/  IMAD R7, R20.reuse, UR5, R7 ;  /* 0x0000000514077c24 */ /* 0x040fe4000f8e0207 */
[----:B------:R-:W-:-:S04]  /*21f0*/  IMAD.WIDE.U32 R104, R20, UR4, R4 ;  /* 0x0000000414687c25 */ /* 0x000fc8000f8e0004 */
[----:B------:R-:W-:Y:S05]  /*2200*/  @P0 BRA `(.L_x_33) ;  /* 0x0000003c00dc0947 */ /* 0x000fea0003800000 */
[----:B-----5:R-:W-:Y:S01]  /*2210*/  FSETP.NEU.AND P0, PT, R89, RZ, PT ;  /* 0x000000ff5900720b */ /* 0x020fe20003f0d000 */
[----:B------:R-:W-:Y:S01]  /*2220*/  IMAD.IADD R3, R97, 0x1, -R12 ;  /* 0x0000000161037824 */ /* 0x000fe200078e0a0c */
[----:B------:R-:W-:Y:S01]  /*2230*/  BSSY B0, `(.L_x_33) ;  /* 0x00003f4000007945 */ /* 0x000fe20003800000 */
[----:B------:R-:W-:Y:S02]  /*2240*/  IMAD.IADD R0, R101, 0x1, -R0 ;  /* 0x0000000165007824 */ /* 0x000fe400078e0a00 */
[----:B------:R-:W-:Y:S01]  /*2250*/  IMAD.IADD R113, R105, 0x1, R7 ;  /* 0x0000000169717824 */ /* 0x000fe200078e0207 */
[----:B------:R-:W-:-:S04]  /*2260*/  ISETP.GT.AND P2, PT, R3, RZ, PT ;  /* 0x000000ff0300720c */ /* 0x000fc80003f44270 */
[----:B------:R-:W-:-:S03]  /*2270*/  ISETP.GT.AND P1, PT, R0, RZ, P2 ;  /* 0x000000ff0000720c */ /* 0x000fc60001724270 */
[----:B------:R-:W-:Y:S10]  /*2280*/  @!P0 BRA `(.L_x_34) ;  /* 0x0000002c00208947 */ /* 0x000ff40003800000 */
[----:B------:R-:W0:Y:S01]  /*2290*/  LDC.64 R106, c[0x0][0x5b8] ;  /* 0x00016e00ff6a7b82 */ /* 0x000e220000000a00 */
[----:B------:R-:W-:-:S07]  /*22a0*/  ULDC.64 UR4, c[0x0][0x5c0] ;  /* 0x0001700000047ab9 */ /* 0x000fce0000000a00 */
[----:B------:R-:W1:Y:S08]  /*22b0*/  LDC.64 R108, c[0x0][0x5b0] ;  /* 0x00016c00ff6c7b82 */ /* 0x000e700000000a00 */
[----:B------:R-:W2:Y:S01]  /*22c0*/  LDC.64 R110, c[0x0][0x5a8] ;  /* 0x00016a00ff6e7b82 */ /* 0x000ea20000000a00 */
[-C--:B0-----:R-:W-:Y:S02]  /*22d0*/  IMAD R6, R9, R106.reuse, RZ ;  /* 0x0000006a09067224 */ /* 0x081fe400078e02ff */
[----:B------:R-:W-:-:S04]  /*22e0*/  IMAD.WIDE.U32 R4, R19, R106, R92 ;  /* 0x0000006a13047225 */ /* 0x000fc800078e005c */
[----:B------:R-:W-:Y:S01]  /*22f0*/  IMAD R105, R19, R107, R6 ;  /* 0x0000006b13697224 */ /* 0x000fe200078e0206 */
[----:B------:R-:W-:Y:S01]  /*2300*/  IADD3 R6, P0, R12, R4, RZ ;  /* 0x000000040c067210 */ /* 0x000fe20007f1e0ff */
[----:B-1----:R-:W-:-:S03]  /*2310*/  IMAD R4, R21, R108, RZ ;  /* 0x0000006c15047224 */ /* 0x002fc600078e02ff */
[----:B------:R-:W-:Y:S01]  /*2320*/  IADD3.X R7, R13, R5, R105, P0, !PT ;  /* 0x000000050d077210 */ /* 0x000fe200007fe469 */
[C---:B------:R-:W-:Y:S02]  /*2330*/  IMAD R107, R20.reuse, R109, R4 ;  /* 0x0000006d146b7224 */ /* 0x040fe400078e0204 */
[----:B------:R-:W-:-:S04]  /*2340*/  IMAD.WIDE.U32 R4, R20, R108, R6 ;  /* 0x0000006c14047225 */ /* 0x000fc800078e0006 */
[----:B------:R-:W-:Y:S01]  /*2350*/  IMAD.IADD R5, R5, 0x1, R107 ;  /* 0x0000000105057824 */ /* 0x000fe200078e026b */
[----:B--2---:R-:W-:-:S04]  /*2360*/  LEA R10, P0, R4, R110, 0x1 ;  /* 0x0000006e040a7211 */ /* 0x004fc800078008ff */
[----:B------:R-:W-:-:S05]  /*2370*/  LEA.HI.X R11, R4, R111, R5, 0x1, P0 ;  /* 0x0000006f040b7211 */ /* 0x000fca00000f0c05 */
[----:B------:R-:W2:Y:S01]  /*2380*/  @P1 LDG.E.LTC128B.U16 R18, desc[UR36][R10.64] ;  /* 0x000000240a121981 */ /* 0x000ea2000c1e1520 */
[----:B------:R-:W-:Y:S01]  /*2390*/  IMAD.WIDE.U32 R4, R20, R108, R12 ;  /* 0x0000006c14047225 */ /* 0x000fe200078e000c */
[----:B------:R-:W-:Y:S02]  /*23a0*/  BSSY B1, `(.L_x_35) ;  /* 0x0000015000017945 */ /* 0x000fe40003800000 */
[----:B------:R-:W-:-:S04]  /*23b0*/  IADD3 R14, P0, R92, R4, RZ ;  /* 0x000000045c0e7210 */ /* 0x000fc80007f1e0ff */
[----:B------:R-:W-:Y:S02]  /*23c0*/  IADD3.X R15, R93, R107, R5, P0, !PT ;  /* 0x0000006b5d0f7210 */ /* 0x000fe400007fe405 */
[----:B------:R-:W-:Y:S01]  /*23d0*/  LEA R8, P0, R104, UR4, 0x1 ;  /* 0x0000000468087c11 */ /* 0x000fe2000f8008ff */
[----:B------:R-:W-:-:S03]  /*23e0*/  IMAD.WIDE.U32 R14, R19, R106, R14 ;  /* 0x0000006a130e7225 */ /* 0x000fc600078e000e */
[----:B------:R-:W-:Y:S02]  /*23f0*/  LEA.HI.X R9, R104, UR5, R113, 0x1, P0 ;  /* 0x0000000568097c11 */ /* 0x000fe400080f0c71 */
[----:B------:R-:W-:-:S04]  /*2400*/  ISETP.GT.AND P0, PT, R3, 0x1, PT ;  /* 0x000000010300780c */ /* 0x000fc80003f04270 */
[----:B------:R-:W-:Y:S01]  /*2410*/  ISETP.GT.AND P3, PT, R0, RZ, P0 ;  /* 0x000000ff0000720c */ /* 0x000fe20000764270 */
[----:B--2---:R-:W-:-:S05]  /*2420*/  HADD2.F32 R4, -RZ, R18.H0_H0 ;  /* 0x20000012ff047230 */ /* 0x004fca0000004100 */
[----:B------:R-:W-:Y:S01]  /*2430*/  FMUL R5, R4, R89 ;  /* 0x0000005904057220 */ /* 0x000fe20000400000 */
[----:B------:R-:W-:-:S03]  /*2440*/  LEA R4, P4, R14, R110, 0x1 ;  /* 0x0000006e0e047211 */ /* 0x000fc600078808ff */
[----:B------:R-:W-:-:S05]  /*2450*/  FFMA R5, R24, R88, R5 ;  /* 0x0000005818057223 */ /* 0x000fca0000000005 */
[----:B------:R-:W-:Y:S01]  /*2460*/  F2FP.F16.F32.PACK_AB R10, RZ, R5 ;  /* 0x00000005ff0a723e */ /* 0x000fe200000000ff */
[----:B------:R-:W-:-:S03]  /*2470*/  IMAD.IADD R5, R105, 0x1, R15 ;  /* 0x0000000169057824 */ /* 0x000fc600078e020f */
[----:B------:R-:W-:Y:S01]  /*2480*/  PRMT R11, R10, 0x7610, R11 ;  /* 0x000076100a0b7816 */ /* 0x000fe2000000000b */
[----:B------:R-:W-:Y:S01]  /*2490*/  IMAD.SHL.U32 R10, R108, 0x8, RZ ;  /* 0x000000086c0a7824 */ /* 0x000fe200078e00ff */
[----:B------:R-:W-:-:S03]  /*24a0*/  LEA.HI.X R5, R14, R111, R5, 0x1, P4 ;  /* 0x0000006f0e057211 */ /* 0x000fc600020f0c05 */
[----:B------:R0:W-:Y:S02]  /*24b0*/  @P1 STG.E.U16 desc[UR36][R8.64], R11 ;  /* 0x0000000b08001986 */ /* 0x0001e4000c101524 */
[----:B0-----:R-:W-:Y:S01]  /*24c0*/  SHF.L.U64.HI R11, R108, 0x3, R109 ;  /* 0x000000036c0b7819 */ /* 0x001fe2000001026d */
[----:B------:R-:W-:Y:S06]  /*24d0*/  @!P3 BRA `(.L_x_36) ;  /* 0x000000000004b947 */ /* 0x000fec0003800000 */
[----:B------:R0:W5:Y:S02]  /*24e0*/  LDG.E.LTC128B.U16 R18, desc[UR36][R4.64+0x2] ;  /* 0x0000022404127981 */ /* 0x000164000c1e1520 */
.L_x_36:
[----:B------:R-:W-:Y:S05]  /*24f0*/  BSYNC B1 ;  /* 0x0000000000017941 */ /* 0x000fea0003800000 */
.L_x_35:
[----:B------:R-:W-:Y:S01]  /*2500*/  IMAD.WIDE.U32 R10, R20, R108, R10 ;  /* 0x0000006c140a7225 */ /* 0x000fe200078e000a */
[----:B------:R-:W-:-:S03]  /*2510*/  ISETP.GT.AND P2, PT, R0, 0x8, P2 ;  /* 0x000000080000780c */ /* 0x000fc60001744270 */
[----:B-----5:R-:W-:Y:S01]  /*2520*/  HADD2.F32 R14, -RZ, R18.H0_H0 ;  /* 0x20000012ff0e7230 */ /* 0x020fe20000004100 */
[----:B------:R-:W-:Y:S01]  /*2530*/  IADD3 R6, P1, R6, R10, RZ ;  /* 0x0000000a06067210 */ /* 0x000fe20007f3e0ff */
[----:B------:R-:W-:-:S03]  /*2540*/  IMAD.IADD R107, R107, 0x1, R11 ;  /* 0x000000016b6b7824 */ /* 0x000fc600078e020b */
[----:B------:R-:W-:Y:S01]  /*2550*/  FMUL R14, R14, R89 ;  /* 0x000000590e0e7220 */ /* 0x000fe20000400000 */
[----:B------:R-:W-:-:S03]  /*2560*/  IMAD.X R7, R107, 0x1, R7, P1 ;  /* 0x000000016b077824 */ /* 0x000fc600008e0607 */
[----:B------:R-:W-:Y:S01]  /*2570*/  FFMA R25, R25, R88, R14 ;  /* 0x0000005819197223 */ /* 0x000fe2000000000e */
[----:B------:R-:W-:-:S04]  /*2580*/  LEA R14, P1, R6, R110, 0x1 ;  /* 0x0000006e060e7211 */ /* 0x000fc800078208ff */
[----:B------:R-:W-:Y:S01]  /*2590*/  LEA.HI.X R15, R6, R111, R7, 0x1, P1 ;  /* 0x0000006f060f7211 */ /* 0x000fe200008f0c07 */
[----:B------:R-:W-:Y:S01]  /*25a0*/  @P3 IMAD.MOV.U32 R6, RZ, RZ, R8 ;  /* 0x000000ffff063224 */ /* 0x000fe200078e0008 */
[----:B------:R-:W-:Y:S01]  /*25b0*/  F2FP.F16.F32.PACK_AB R25, RZ, R25 ;  /* 0x00000019ff19723e */ /* 0x000fe200000000ff */
[----:B------:R-:W-:-:S05]  /*25c0*/  @P3 IMAD.MOV.U32 R7, RZ, RZ, R9 ;  /* 0x000000ffff073224 */ /* 0x000fca00078e0009 */
[----:B------:R1:W-:Y:S04]  /*25d0*/  @P3 STG.E.U16 desc[UR36][R6.64+0x2], R25 ;  /* 0x0000021906003986 */ /* 0x0003e8000c101524 */
[----:B------:R-:W2:Y:S01]  /*25e0*/  @P2 LDG.E.LTC128B.U16 R18, desc[UR36][R14.64] ;  /* 0x000000240e122981 */ /* 0x000ea2000c1e1520 */
[----:B------:R-:W-:Y:S01]  /*25f0*/  IADD3 R12, P1, P3, R92, R10, R12 ;  /* 0x0000000a5c0c7210 */ /* 0x000fe20007b3e00c */
[----:B------:R-:W-:Y:S01]  /*2600*/  BSSY B1, `(.L_x_37) ;  /* 0x0000011000017945 */ /* 0x000fe20003800000 */
[----:B------:R-:W-:Y:S02]  /*2610*/  ISETP.GT.AND P0, PT, R0, 0x8, P0 ;  /* 0x000000080000780c */ /* 0x000fe40000704270 */
[----:B------:R-:W-:-:S03]  /*2620*/  IADD3.X R13, R93, R107, R13, P1, P3 ;  /* 0x0000006b5d0d7210 */ /* 0x000fc60000fe640d */
[----:B------:R-:W-:Y:S01]  /*2630*/  IMAD.WIDE.U32 R12, R19, R106, R12 ;  /* 0x0000006a130c7225 */ /* 0x000fe200078e000c */
[----:B------:R-:W-:-:S03]  /*2640*/  SHF.L.U64.HI R19, R94, 0x1, R95 ;  /* 0x000000015e137819 */ /* 0x000fc6000001025f */
[----:B------:R-:W-:Y:S01]  /*2650*/  IMAD.IADD R13, R105, 0x1, R13 ;  /* 0x00000001690d7824 */ /* 0x000fe200078e020d */
[----:B-1----:R-:W-:-:S04]  /*2660*/  LEA R6, P3, R12, R110, 0x1 ;  /* 0x0000006e0c067211 */ /* 0x002fc800078608ff */
[----:B------:R-:W-:Y:S01]  /*2670*/  LEA.HI.X R7, R12, R111, R13, 0x1, P3 ;  /* 0x0000006f0c077211 */ /* 0x000fe200018f0c0d */
[----:B--2---:R-:W-:-:S05]  /*2680*/  HADD2.F32 R10, -RZ, R18.H0_H0 ;  /* 0x20000012ff0a7230 */ /* 0x004fca0000004100 */
[----:B------:R-:W-:Y:S01]  /*2690*/  FMUL R11, R10, R89 ;  /* 0x000000590a0b7220 */ /* 0x000fe20000400000 */
[----:B------:R-:W-:-:S03]  /*26a0*/  LEA R10, P1, R94, R8, 0x1 ;  /* 0x000000085e0a7211 */ /* 0x000fc600078208ff */
[----:B------:R-:W-:-:S05]  /*26b0*/  FFMA R11, R26, R88, R11 ;  /* 0x000000581a0b7223 */ /* 0x000fca000000000b */
[----:B------:R-:W-:Y:S01]  /*26c0*/  F2FP.F16.F32.PACK_AB R14, RZ, R11 ;  /* 0x0000000bff0e723e */ /* 0x000fe200000000ff */
[----:B------:R-:W-:-:S05]  /*26d0*/  IMAD.X R11, R19, 0x1, R9, P1 ;  /* 0x00000001130b7824 */ /* 0x000fca00008e0609 */
[----:B------:R1:W-:Y:S01]  /*26e0*/  @P2 STG.E.U16 desc[UR36][R10.64], R14 ;  /* 0x0000000e0a002986 */ /* 0x0003e2000c101524 */
[----:B------:R-:W-:Y:S05]  /*26f0*/  @!P0 BRA `(.L_x_38) ;  /* 0x0000000000048947 */ /* 0x000fea0003800000 */
[----:B------:R2:W5:Y:S02]  /*2700*/  LDG.E.LTC128B.U16 R18, desc[UR36][R6.64+0x2] ;  /* 0x0000022406127981 */ /* 0x000564000c1e1520 */
.L_x_38:
[----:B------:R-:W-:Y:S05]  /*2710*/  BSYNC B1 ;  /* 0x0000000000017941 */ /* 0x000fea0003800000 */
.L_x_37:
[----:B-----5:R-:W-:Y:S01]  /*2720*/  HADD2.F32 R12, -RZ, R18.H0_H0 ;  /* 0x20000012ff0c7230 */ /* 0x020fe20000004100 */
[----:B------:R-:W-:Y:S01]  /*2730*/  ISETP.GT.AND P1, PT, R3, 0x8, PT ;  /* 0x000000080300780c */ /* 0x000fe20003f24270 */
[----:B------:R-:W-:Y:S03]  /*2740*/  BSSY B1, `(.L_x_39) ;  /* 0x0000008000017945 */ /* 0x000fe60003800000 */
[----:B------:R-:W-:Y:S01]  /*2750*/  FMUL R12, R12, R89 ;  /* 0x000000590c0c7220 */ /* 0x000fe20000400000 */
[----:B------:R-:W-:-:S03]  /*2760*/  ISETP.GT.AND P2, PT, R0, RZ, P1 ;  /* 0x000000ff0000720c */ /* 0x000fc60000f44270 */
[----:B------:R-:W-:-:S05]  /*2770*/  FFMA R12, R27, R88, R12 ;  /* 0x000000581b0c7223 */ /* 0x000fca000000000c */
[----:B------:R-:W-:-:S05]  /*2780*/  F2FP.F16.F32.PACK_AB R12, RZ, R12 ;  /* 0x0000000cff0c723e */ /* 0x000fca00000000ff */
[----:B------:R3:W-:Y:S01]  /*2790*/  @P0 STG.E.U16 desc[UR36][R10.64+0x2], R12 ;  /* 0x0000020c0a000986 */ /* 0x0007e2000c101524 */
[----:B------:R-:W-:Y:S05]  /*27a0*/  @!P2 BRA `(.L_x_40) ;  /* 0x000000000004a947 */ /* 0x000fea0003800000 */
[----:B------:R4:W5:Y:S02]  /*27b0*/  LDG.E.LTC128B.U16 R18, desc[UR36][R4.64+0x10] ;  /* 0x0000102404127981 */ /* 0x000964000c1e1520 */
.L_x_40:
[----:B------:R-:W-:Y:S05]  /*27c0*/  BSYNC B1 ;  /* 0x0000000000017941 */ /* 0x000fea0003800000 */
.L_x_39:
[----:B---3-5:R-:W-:Y:S01]  /*27d0*/  HADD2.F32 R12, -RZ, R18.H0_H0 ;  /* 0x20000012ff0c7230 */ /* 0x028fe20000004100 */
        /* <DEDUP_REMOVED lines=9> */
.L_x_42:
[----:B------:R-:W-:Y:S05]  /*2870*/  BSYNC B1 ;  /* 0x0000000000017941 */ /* 0x000fea0003800000 */
.L_x_41:
[----:B-----5:R-:W-:Y:S01]  /*2880*/  HADD2.F32 R12, -RZ, R18.H0_H0 ;  /* 0x20000012ff0c7230 */ /* 0x020fe20000004100 */
[----:B------:R-:W-:Y:S01]  /*2890*/  ISETP.GT.AND P1, PT, R0, 0x8, P1 ;  /* 0x000000080000780c */ /* 0x000fe20000f24270 */
[----:B------:R-:W-:Y:S03]  /*28a0*/  BSSY B1, `(.L_x_43) ;  /* 0x0000007000017945 */ /* 0x000fe60003800000 */
[----:B------:R-:W-:-:S04]  /*28b0*/  FMUL R12, R12, R89 ;  /* 0x000000590c0c7220 */ /* 0x000fc80000400000 */
[----:B------:R-:W-:-:S05]  /*28c0*/  FFMA R12, R29, R88, R12 ;  /* 0x000000581d0c7223 */ /* 0x000fca000000000c */
[----:B------:R-:W-:-:S05]  /*28d0*/  F2FP.F16.F32.PACK_AB R12, RZ, R12 ;  /* 0x0000000cff0c723e */ /* 0x000fca00000000ff */
[----:B------:R0:W-:Y:S01]  /*28e0*/  @P3 STG.E.U16 desc[UR36][R8.64+0x12], R12 ;  /* 0x0000120c08003986 */ /* 0x0001e2000c101524 */
[----:B------:R-:W-:Y:S05]  /*28f0*/  @!P1 BRA `(.L_x_44) ;  /* 0x0000000000049947 */ /* 0x000fea0003800000 */
[----:B------:R0:W5:Y:S02]  /*2900*/  LDG.E.LTC128B.U16 R18, desc[UR36][R6.64+0x10] ;  /* 0x0000102406127981 */ /* 0x000164000c1e1520 */
.L_x_44:
[----:B------:R-:W-:Y:S05]  /*2910*/  BSYNC B1 ;  /* 0x0000000000017941 */ /* 0x000fea0003800000 */
.L_x_43:
[----:B0----5:R-:W-:Y:S01]  /*2920*/  HADD2.F32 R12, -RZ, R18.H0_H0 ;  /* 0x20000012ff0c7230 */ /* 0x021fe20000004100 */
[----:B------:R-:W-:Y:S01]  /*2930*/  ISETP.GT.AND P0, PT, R0, 0x8, P0 ;  /* 0x000000080000780c */ /* 0x000fe20000704270 */
[----:B------:R-:W-:Y:S03]  /*2940*/  BSSY B1, `(.L_x_45) ;  /* 0x0000007000017945 */ /* 0x000fe60003800000 */
[----:B---3--:R-:W-:-:S04]  /*2950*/  FMUL R13, R12, R89 ;  /* 0x000000590c0d7220 */ /* 0x008fc80000400000 */
[----:B------:R-:W-:-:S05]  /*2960*/  FFMA R13, R30, R88, R13 ;  /* 0x000000581e0d7223 */ /* 0x000fca000000000d */
[----:B------:R-:W-:-:S05]  /*2970*/  F2FP.F16.F32.PACK_AB R13, RZ, R13 ;  /* 0x0000000dff0d723e */ /* 0x000fca00000000ff */
[----:B------:R0:W-:Y:S01]  /*2980*/  @P1 STG.E.U16 desc[UR36][R10.64+0x10], R13 ;  /* 0x0000100d0a001986 */ /* 0x0001e2000c101524 */
[----:B------:R-:W-:Y:S05]  /*2990*/  @!P0 BRA `(.L_x_46) ;  /* 0x0000000000048947 */ /* 0x000fea0003800000 */
[----:B------:R3:W5:Y:S02]  /*29a0*/  LDG.E.LTC128B.U16 R18, desc[UR36][R6.64+0x12] ;  /* 0x0000122406127981 */ /* 0x000764000c1e1520 */
.L_x_46:
[----:B------:R-:W-:Y:S05]  /*29b0*/  BSYNC B1 ;  /* 0x0000000000017941 */ /* 0x000fea0003800000 */
.L_x_45:
        /* <DEDUP_REMOVED lines=10> */
.L_x_48:
[----:B------:R-:W-:Y:S05]  /*2a60*/  BSYNC B1 ;  /* 0x0000000000017941 */ /* 0x000fea0003800000 */
.L_x_47:
[----:B0----5:R-:W-:Y:S01]  /*2a70*/  HADD2.F32 R12, -RZ, R18.H0_H0 ;  /* 0x20000012ff0c7230 */ /* 0x021fe20000004100 */
        /* <DEDUP_REMOVED lines=9> */
.L_x_50:
[----:B------:R-:W-:Y:S05]  /*2b10*/  BSYNC B1 ;  /* 0x0000000000017941 */ /* 0x000fea0003800000 */
.L_x_49:
        /* <DEDUP_REMOVED lines=9> */
.L_x_52:
[----:B------:R-:W-:Y:S05]  /*2bb0*/  BSYNC B1 ;  /* 0x0000000000017941 */ /* 0x000fea0003800000 */
.L_x_51:
[----:B0----5:R-:W-:Y:S01]  /*2bc0*/  HADD2.F32 R12, -RZ, R18.H0_H0 ;  /* 0x20000012ff0c7230 */ /* 0x021fe20000004100 */
        /* <DEDUP_REMOVED lines=8> */
.L_x_54:
[----:B------:R-:W-:Y:S05]  /*2c50*/  BSYNC B1 ;  /* 0x0000000000017941 */ /* 0x000fea0003800000 */
.L_x_53:
        /* <DEDUP_REMOVED lines=10> */
.L_x_56:
[----:B------:R-:W-:Y:S05]  /*2d00*/  BSYNC B1 ;  /* 0x0000000000017941 */ /* 0x000fea0003800000 */
.L_x_55:
        /* <DEDUP_REMOVED lines=10> */
.L_x_58:
[----:B------:R-:W-:Y:S05]  /*2db0*/  BSYNC B1 ;  /* 0x0000000000017941 */ /* 0x000fea0003800000 */
.L_x_57:
        /* <DEDUP_REMOVED lines=9> */
.L_x_60:
[----:B------:R-:W-:Y:S05]  /*2e50*/  BSYNC B1 ;  /* 0x0000000000017941 */ /* 0x000fea0003800000 */
.L_x_59:
        /* <DEDUP_REMOVED lines=9> */
.L_x_62:
[----:B------:R-:W-:Y:S05]  /*2ef0*/  BSYNC B1 ;  /* 0x0000000000017941 */ /* 0x000fea0003800000 */
.L_x_61:
        /* <DEDUP_REMOVED lines=10> */
.L_x_64:
[----:B------:R-:W-:Y:S05]  /*2fa0*/  BSYNC B1 ;  /* 0x0000000000017941 */ /* 0x000fea0003800000 */
.L_x_63:
        /* <DEDUP_REMOVED lines=10> */
.L_x_66:
[----:B------:R-:W-:Y:S05]  /*3050*/  BSYNC B1 ;  /* 0x0000000000017941 */ /* 0x000fea0003800000 */
.L_x_65:
        /* <DEDUP_REMOVED lines=9> */
.L_x_68:
[----:B------:R-:W-:Y:S05]  /*30f0*/  BSYNC B1 ;  /* 0x0000000000017941 */ /* 0x000fea0003800000 */
.L_x_67:
        /* <DEDUP_REMOVED lines=9> */
.L_x_70:
[----:B------:R-:W-:Y:S05]  /*3190*/  BSYNC B1 ;  /* 0x0000000000017941 */ /* 0x000fea0003800000 */
.L_x_69:
        /* <DEDUP_REMOVED lines=10> */
.L_x_72:
[----:B------:R-:W-:Y:S05]  /*3240*/  BSYNC B1 ;  /* 0x0000000000017941 */ /* 0x000fea0003800000 */
.L_x_71:
        /* <DEDUP_REMOVED lines=10> */
.L_x_74:
[----:B------:R-:W-:Y:S05]  /*32f0*/  BSYNC B1 ;  /* 0x0000000000017941 */ /* 0x000fea0003800000 */
.L_x_73:
        /* <DEDUP_REMOVED lines=9> */
.L_x_76:
[----:B------:R-:W-:Y:S05]  /*3390*/  BSYNC B1 ;  /* 0x0000000000017941 */ /* 0x000fea0003800000 */
.L_x_75:
        /* <DEDUP_REMOVED lines=9> */
.L_x_78:
[----:B------:R-:W-:Y:S05]  /*3430*/  BSYNC B1 ;  /* 0x0000000000017941 */ /* 0x000fea0003800000 */
.L_x_77:
        /* <DEDUP_REMOVED lines=10> */
.L_x_80:
[----:B------:R-:W-:Y:S05]  /*34e0*/  BSYNC B1 ;  /* 0x0000000000017941 */ /* 0x000fea0003800000 */
.L_x_79:
        /* <DEDUP_REMOVED lines=10> */
.L_x_82:
[----:B------:R-:W-:Y:S05]  /*3590*/  BSYNC B1 ;  /* 0x0000000000017941 */ /* 0x000fea0003800000 */
.L_x_81:
        /* <DEDUP_REMOVED lines=9> */
.L_x_84:
[----:B------:R-:W-:Y:S05]  /*3630*/  BSYNC B1 ;  /* 0x0000000000017941 */ /* 0x000fea0003800000 */
.L_x_83:
        /* <DEDUP_REMOVED lines=9> */
.L_x_86:
[----:B------:R-:W-:Y:S05]  /*36d0*/  BSYNC B1 ;  /* 0x0000000000017941 */ /* 0x000fea0003800000 */
.L_x_85:
        /* <DEDUP_REMOVED lines=10> */
.L_x_88:
[----:B------:R-:W-:Y:S05]  /*3780*/  BSYNC B1 ;  /* 0x0000000000017941 */ /* 0x000fea0003800000 */
.L_x_87:
        /* <DEDUP_REMOVED lines=10> */
.L_x_90:
[----:B------:R-:W-:Y:S05]  /*3830*/  BSYNC B1 ;  /* 0x0000000000017941 */ /* 0x000fea0003800000 */
.L_x_89:
        /* <DEDUP_REMOVED lines=9> */
.L_x_92:
[----:B------:R-:W-:Y:S05]  /*38d0*/  BSYNC B1 ;  /* 0x0000000000017941 */ /* 0x000fea0003800000 */
.L_x_91:
        /* <DEDUP_REMOVED lines=9> */
.L_x_94:
[----:B------:R-:W-:Y:S05]  /*3970*/  BSYNC B1 ;  /* 0x0000000000017941 */ /* 0x000fea0003800000 */
.L_x_93:
        /* <DEDUP_REMOVED lines=10> */
.L_x_96:
[----:B------:R-:W-:Y:S05]  /*3a20*/  BSYNC B1 ;  /* 0x0000000000017941 */ /* 0x000fea0003800000 */
.L_x_95:
        /* <DEDUP_REMOVED lines=10> */
.L_x_98:
[----:B------:R-:W-:Y:S05]  /*3ad0*/  BSYNC B1 ;  /* 0x0000000000017941 */ /* 0x000fea0003800000 */
.L_x_97:
        /* <DEDUP_REMOVED lines=9> */
.L_x_100:
[----:B------:R-:W-:Y:S05]  /*3b70*/  BSYNC B1 ;  /* 0x0000000000017941 */ /* 0x000fea0003800000 */
.L_x_99:
        /* <DEDUP_REMOVED lines=9> */
.L_x_102:
[----:B------:R-:W-:Y:S05]  /*3c10*/  BSYNC B1 ;  /* 0x0000000000017941 */ /* 0x000fea0003800000 */
.L_x_101:
        /* <DEDUP_REMOVED lines=10> */
.L_x_104:
[----:B------:R-:W-:Y:S05]  /*3cc0*/  BSYNC B1 ;  /* 0x0000000000017941 */ /* 0x000fea0003800000 */
.L_x_103:
        /* <DEDUP_REMOVED lines=10> */
.L_x_106:
[----:B------:R-:W-:Y:S05]  /*3d70*/  BSYNC B1 ;  /* 0x0000000000017941 */ /* 0x000fea0003800000 */
.L_x_105:
        /* <DEDUP_REMOVED lines=9> */
.L_x_108:
[----:B------:R-:W-:Y:S05]  /*3e10*/  BSYNC B1 ;  /* 0x0000000000017941 */ /* 0x000fea0003800000 */
.L_x_107:
        /* <DEDUP_REMOVED lines=9> */
.L_x_110:
[----:B------:R-:W-:Y:S05]  /*3eb0*/  BSYNC B1 ;  /* 0x0000000000017941 */ /* 0x000fea0003800000 */
.L_x_109:
        /* <DEDUP_REMOVED lines=10> */
.L_x_112:
[----:B------:R-:W-:Y:S05]  /*3f60*/  BSYNC B1 ;  /* 0x0000000000017941 */ /* 0x000fea0003800000 */
.L_x_111:
        /* <DEDUP_REMOVED lines=10> */
.L_x_114:
[----:B------:R-:W-:Y:S05]  /*4010*/  BSYNC B1 ;  /* 0x0000000000017941 */ /* 0x000fea0003800000 */
.L_x_113:
        /* <DEDUP_REMOVED lines=9> */
.L_x_116:
[----:B------:R-:W-:Y:S05]  /*40b0*/  BSYNC B1 ;  /* 0x0000000000017941 */ /* 0x000fea0003800000 */
.L_x_115:
        /* <DEDUP_REMOVED lines=9> */
.L_x_118:
[----:B------:R-:W-:Y:S05]  /*4150*/  BSYNC B1 ;  /* 0x0000000000017941 */ /* 0x000fea0003800000 */
.L_x_117:
        /* <DEDUP_REMOVED lines=10> */
.L_x_120:
[----:B------:R-:W-:Y:S05]  /*4200*/  BSYNC B1 ;  /* 0x0000000000017941 */ /* 0x000fea0003800000 */
.L_x_119:
        /* <DEDUP_REMOVED lines=10> */
.L_x_122:
[----:B------:R-:W-:Y:S05]  /*42b0*/  BSYNC B1 ;  /* 0x0000000000017941 */ /* 0x000fea0003800000 */
.L_x_121:
        /* <DEDUP_REMOVED lines=9> */
.L_x_124:
[----:B------:R-:W-:Y:S05]  /*4350*/  BSYNC B1 ;  /* 0x0000000000017941 */ /* 0x000fea0003800000 */
.L_x_123:
        /* <DEDUP_REMOVED lines=9> */
.L_x_126:
[----:B------:R-:W-:Y:S05]  /*43f0*/  BSYNC B1 ;  /* 0x0000000000017941 */ /* 0x000fea0003800000 */
.L_x_125:
        /* <DEDUP_REMOVED lines=10> */
.L_x_128:
[----:B------:R-:W-:Y:S05]  /*44a0*/  BSYNC B1 ;  /* 0x0000000000017941 */ /* 0x000fea0003800000 */
.L_x_127:
        /* <DEDUP_REMOVED lines=10> */
.L_x_130:
[----:B------:R-:W-:Y:S05]  /*4550*/  BSYNC B1 ;  /* 0x0000000000017941 */ /* 0x000fea0003800000 */
.L_x_129:
        /* <DEDUP_REMOVED lines=9> */
.L_x_132:
[----:B------:R-:W-:Y:S05]  /*45f0*/  BSYNC B1 ;  /* 0x0000000000017941 */ /* 0x000fea0003800000 */
.L_x_131:
        /* <DEDUP_REMOVED lines=9> */
.L_x_134:
[----:B------:R-:W-:Y:S05]  /*4690*/  BSYNC B1 ;  /* 0x0000000000017941 */ /* 0x000fea0003800000 */
.L_x_133:
        /* <DEDUP_REMOVED lines=10> */
.L_x_136:
[----:B------:R-:W-:Y:S05]  /*4740*/  BSYNC B1 ;  /* 0x0000000000017941 */ /* 0x000fea0003800000 */
.L_x_135:
        /* <DEDUP_REMOVED lines=10> */
.L_x_138:
[----:B------:R-:W-:Y:S05]  /*47f0*/  BSYNC B1 ;  /* 0x0000000000017941 */ /* 0x000fea0003800000 */
.L_x_137:
        /* <DEDUP_REMOVED lines=9> */
.L_x_140:
[----:B------:R-:W-:Y:S05]  /*4890*/  BSYNC B1 ;  /* 0x0000000000017941 */ /* 0x000fea0003800000 */
.L_x_139:
        /* <DEDUP_REMOVED lines=9> */
.L_x_142:
[----:B------:R-:W-:Y:S05]  /*4930*/  BSYNC B1 ;  /* 0x0000000000017941 */ /* 0x000fea0003800000 */
.L_x_141:
        /* <DEDUP_REMOVED lines=10> */
.L_x_144:
[----:B------:R-:W-:Y:S05]  /*49e0*/  BSYNC B1 ;  /* 0x0000000000017941 */ /* 0x000fea0003800000 */
.L_x_143:
        /* <DEDUP_REMOVED lines=10> */
.L_x_146:
[----:B------:R-:W-:Y:S05]  /*4a90*/  BSYNC B1 ;  /* 0x0000000000017941 */ /* 0x000fea0003800000 */
.L_x_145:
        /* <DEDUP_REMOVED lines=9> */
.L_x_148:
[----:B------:R-:W-:Y:S05]  /*4b30*/  BSYNC B1 ;  /* 0x0000000000017941 */ /* 0x000fea0003800000 */
.L_x_147:
        /* <DEDUP_REMOVED lines=9> */
.L_x_150:
[----:B------:R-:W-:Y:S05]  /*4bd0*/  BSYNC B1 ;  /* 0x0000000000017941 */ /* 0x000fea0003800000 */
.L_x_149:
        /* <DEDUP_REMOVED lines=10> */
.L_x_152:
[----:B------:R-:W-:Y:S05]  /*4c80*/  BSYNC B1 ;  /* 0x0000000000017941 */ /* 0x000fea0003800000 */
.L_x_151:
        /* <DEDUP_REMOVED lines=10> */
.L_x_154:
[----:B------:R-:W-:Y:S05]  /*4d30*/  BSYNC B1 ;  /* 0x0000000000017941 */ /* 0x000fea0003800000 */
.L_x_153:
[----:B0---45:R-:W-:Y:S01]  /*4d40*/  HADD2.F32 R4, -RZ, R18.H0_H0 ;  /* 0x20000012ff047230 */ /* 0x031fe20000004100 */
        /* <DEDUP_REMOVED lines=8> */
.L_x_156:
[----:B------:R-:W-:Y:S05]  /*4dd0*/  BSYNC B1 ;  /* 0x0000000000017941 */ /* 0x000fea0003800000 */
.L_x_155:
[----:B0----5:R-:W-:Y:S01]  /*4de0*/  HADD2.F32 R4, -RZ, R18.H0_H0 ;  /* 0x20000012ff047230 */ /* 0x021fe20000004100 */
[----:B------:R-:W-:Y:S01]  /*4df0*/  ISETP.GT.AND P0, PT, R0, 0x8, P0 ;  /* 0x000000080000780c */ /* 0x000fe20000704270 */
[----:B------:R-:W-:Y:S01]  /*4e00*/  @P1 IMAD.MOV.U32 R5, RZ, RZ, R11 ;  /* 0x000000ffff051224 */ /* 0x000fe200078e000b */
[----:B------:R-:W-:Y:S02]  /*4e10*/  BSSY B1, `(.L_x_157) ;  /* 0x0000008000017945 */ /* 0x000fe40003800000 */
[----:B------:R-:W-:Y:S01]  /*4e20*/  FMUL R3, R4, R89 ;  /* 0x0000005904037220 */ /* 0x000fe20000400000 */
[----:B------:R-:W-:-:S03]  /*4e30*/  @P1 IMAD.MOV.U32 R4, RZ, RZ, R10 ;  /* 0x000000ffff041224 */ /* 0x000fc600078e000a */
[----:B------:R-:W-:-:S05]  /*4e40*/  FFMA R3, R86, R88, R3 ;  /* 0x0000005856037223 */ /* 0x000fca0000000003 */
[----:B------:R-:W-:-:S05]  /*4e50*/  F2FP.F16.F32.PACK_AB R3, RZ, R3 ;  /* 0x00000003ff03723e */ /* 0x000fca00000000ff */
[----:B------:R0:W-:Y:S01]  /*4e60*/  @P1 STG.E.U16 desc[UR36][R4.64+0xf0], R3 ;  /* 0x0000f00304001986 */ /* 0x0001e2000c101524 */
[----:B------:R-:W-:Y:S05]  /*4e70*/  @!P0 BRA `(.L_x_158) ;  /* 0x0000000000048947 */ /* 0x000fea0003800000 */
[----:B------:R0:W5:Y:S02]  /*4e80*/  LDG.E.LTC128B.U16 R18, desc[UR36][R6.64+0xf2] ;  /* 0x0000f22406127981 */ /* 0x000164000c1e1520 */
.L_x_158:
[----:B------:R-:W-:Y:S05]  /*4e90*/  BSYNC B1 ;  /* 0x0000000000017941 */ /* 0x000fea0003800000 */
.L_x_157:
[----:B------:R-:W-:Y:S05]  /*4ea0*/  @!P0 BRA `(.L_x_159) ;  /* 0x0000001000b08947 */ /* 0x000fea0003800000 */
[----:B-----5:R-:W-:-:S05]  /*4eb0*/  HADD2.F32 R18, -RZ, R18.H0_H0 ;  /* 0x20000012ff127230 */ /* 0x020fca0000004100 */
[----:B------:R-:W-:-:S04]  /*4ec0*/  FMUL R18, R18, R89 ;  /* 0x0000005912127220 */ /* 0x000fc80000400000 */
[----:B------:R-:W-:-:S05]  /*4ed0*/  FFMA R18, R87, R88, R18 ;  /* 0x0000005857127223 */ /* 0x000fca0000000012 */
[----:B------:R-:W-:-:S05]  /*4ee0*/  F2FP.F16.F32.PACK_AB R18, RZ, R18 ;  /* 0x00000012ff12723e */ /* 0x000fca00000000ff */
[----:B------:R0:W-:Y:S01]  /*4ef0*/  STG.E.U16 desc[UR36][R10.64+0xf2], R18 ;  /* 0x0000f2120a007986 */ /* 0x0001e2000c101524 */
[----:B------:R-:W-:Y:S05]  /*4f00*/  BRA `(.L_x_159) ;  /* 0x0000001000987947 */ /* 0x000fea0003800000 */
.L_x_34:
[----:B------:R-:W-:Y:S01]  /*4f10*/  ISETP.GT.AND P3, PT, R3, 0x1, PT ;  /* 0x000000010300780c */ /* 0x000fe20003f64270 */
[----:B------:R-:W-:Y:S01]  /*4f20*/  ULDC.64 UR4, c[0x0][0x5c0] ;  /* 0x0001700000047ab9 */ /* 0x000fe20000000a00 */
[-C--:B------:R-:W-:Y:S01]  /*4f30*/  FMUL R24, R24, R88.reuse ;  /* 0x0000005818187220 */ /* 0x080fe20000400000 */
[----:B------:R-:W-:Y:S01]  /*4f40*/  LEA R4, P4, R104, UR4, 0x1 ;  /* 0x0000000468047c11 */ /* 0x000fe2000f8808ff */
[-C--:B------:R-:W-:Y:S01]  /*4f50*/  FMUL R25, R25, R88.reuse ;  /* 0x0000005819197220 */ /* 0x080fe20000400000 */
[----:B------:R-:W-:Y:S01]  /*4f60*/  ISETP.GT.AND P0, PT, R0, RZ, P3 ;  /* 0x000000ff0000720c */ /* 0x000fe20001f04270 */
[----:B------:R-:W-:Y:S01]  /*4f70*/  FMUL R26, R26, R88 ;  /* 0x000000581a1a7220 */ /* 0x000fe20000400000 */
[----:B------:R-:W-:Y:S01]  /*4f80*/  F2FP.F16.F32.PACK_AB R24, RZ, R24 ;  /* 0x00000018ff18723e */ /* 0x000fe200000000ff */
[-C--:B------:R-:W-:Y:S01]  /*4f90*/  FMUL R27, R27, R88.reuse ;  /* 0x000000581b1b7220 */ /* 0x080fe20000400000 */
[----:B------:R-:W-:Y:S01]  /*4fa0*/  LEA.HI.X R5, R104, UR5, R113, 0x1, P4 ;  /* 0x0000000568057c11 */ /* 0x000fe2000a0f0c71 */
[-C--:B------:R-:W-:Y:S01]  /*4fb0*/  FMUL R28, R28, R88.reuse ;  /* 0x000000581c1c7220 */ /* 0x080fe20000400000 */
[----:B------:R-:W-:Y:S01]  /*4fc0*/  F2FP.F16.F32.PACK_AB R25, RZ, R25 ;  /* 0x00000019ff19723e */ /* 0x000fe200000000ff */
[-C--:B------:R-:W-:Y:S01]  /*4fd0*/  FMUL R29, R29, R88.reuse ;  /* 0x000000581d1d7220 */ /* 0x080fe20000400000 */
[----:B------:R-:W-:Y:S01]  /*4fe0*/  ISETP.GT.AND P2, PT, R0, 0x8, P2 ;  /* 0x000000080000780c */ /* 0x000fe20001744270 */
[----:B------:R-:W-:Y:S01]  /*4ff0*/  @P1 STG.E.U16 desc[UR36][R4.64], R24 ;  /* 0x0000001804001986 */ /* 0x000fe2000c101524 */
[----:B------:R-:W-:Y:S01]  /*5000*/  ISETP.GT.AND P1, PT, R3, 0x8, PT ;  /* 0x000000080300780c */ /* 0x000fe20003f24270 */
[----:B------:R-:W-:Y:S01]  /*5010*/  FMUL R30, R30, R88 ;  /* 0x000000581e1e7220 */ /* 0x000fe20000400000 */
[C---:B------:R-:W-:Y:S01]  /*5020*/  SHF.L.U64.HI R7, R94.reuse, 0x1, R95 ;  /* 0x000000015e077819 */ /* 0x040fe2000001025f */
[----:B------:R-:W-:Y:S01]  /*5030*/  @P0 STG.E.U16 desc[UR36][R4.64+0x2], R25 ;  /* 0x0000021904000986 */ /* 0x000fe2000c101524 */
[----:B------:R-:W-:Y:S01]  /*5040*/  LEA R6, P5, R94, R4, 0x1 ;  /* 0x000000045e067211 */ /* 0x000fe200078a08ff */
[-C--:B------:R-:W-:Y:S01]  /*5050*/  FMUL R31, R31, R88.reuse ;  /* 0x000000581f1f7220 */ /* 0x080fe20000400000 */
[----:B------:R-:W-:Y:S01]  /*5060*/  ISETP.GT.AND P3, PT, R0, 0x8, P3 ;  /* 0x000000080000780c */ /* 0x000fe20001f64270 */
[-C--:B------:R-:W-:Y:S01]  /*5070*/  FMUL R32, R32, R88.reuse ;  /* 0x0000005820207220 */ /* 0x080fe20000400000 */
[----:B------:R-:W-:Y:S01]  /*5080*/  ISETP.GT.AND P0, PT, R3, 0x9, PT ;  /* 0x000000090300780c */ /* 0x000fe20003f04270 */
[----:B------:R-:W-:Y:S01]  /*5090*/  IMAD.X R7, R7, 0x1, R5, P5 ;  /* 0x0000000107077824 */ /* 0x000fe200028e0605 */
[----:B------:R-:W-:Y:S01]  /*50a0*/  ISETP.GT.AND P4, PT, R0, RZ, P1 ;  /* 0x000000ff0000720c */ /* 0x000fe20000f84270 */
[----:B------:R-:W-:Y:S01]  /*50b0*/  FMUL R33, R33, R88 ;  /* 0x0000005821217220 */ /* 0x000fe20000400000 */
[----:B------:R-:W-:Y:S01]  /*50c0*/  F2FP.F16.F32.PACK_AB R26, RZ, R26 ;  /* 0x0000001aff1a723e */ /* 0x000fe200000000ff */
[-C--:B------:R-:W-:Y:S01]  /*50d0*/  FMUL R34, R34, R88.reuse ;  /* 0x0000005822227220 */ /* 0x080fe20000400000 */
[----:B------:R-:W-:Y:S01]  /*50e0*/  ISETP.GT.AND P5, PT, R0, RZ, P0 ;  /* 0x000000ff0000720c */ /* 0x000fe200007a4270 */
[----:B------:R-:W-:Y:S01]  /*50f0*/  FMUL R35, R35, R88 ;  /* 0x0000005823237220 */ /* 0x000fe20000400000 */
[----:B------:R-:W-:Y:S01]  /*5100*/  F2FP.F16.F32.PACK_AB R27, RZ, R27 ;  /* 0x0000001bff1b723e */ /* 0x000fe200000000ff */
[----:B------:R-:W-:Y:S01]  /*5110*/  @P2 STG.E.U16 desc[UR36][R6.64], R26 ;  /* 0x0000001a06002986 */ /* 0x000fe2000c101524 */
[----:B------:R-:W-:Y:S01]  /*5120*/  F2FP.F16.F32.PACK_AB R28, RZ, R28 ;  /* 0x0000001cff1c723e */ /* 0x000fe200000000ff */
[-C--:B------:R-:W-:Y:S01]  /*5130*/  FMUL R36, R36, R88.reuse ;  /* 0x0000005824247220 */ /* 0x080fe20000400000 */
[C---:B------:R-:W-:Y:S01]  /*5140*/  ISETP.GT.AND P2, PT, R0.reuse, 0x8, P1 ;  /* 0x000000080000780c */ /* 0x040fe20000f44270 */
[----:B------:R-:W-:Y:S01]  /*5150*/  @P3 STG.E.U16 desc[UR36][R6.64+0x2], R27 ;  /* 0x0000021b06003986 */ /* 0x000fe2000c101524 */
[----:B------:R-:W-:Y:S01]  /*5160*/  ISETP.GT.AND P1, PT, R3, 0x10, PT ;  /* 0x000000100300780c */ /* 0x000fe20003f24270 */
[-C--:B------:R-:W-:Y:S01]  /*5170*/  FMUL R37, R37, R88.reuse ;  /* 0x0000005825257220 */ /* 0x080fe20000400000 */
[----:B------:R-:W-:Y:S01]  /*5180*/  F2FP.F16.F32.PACK_AB R29, RZ, R29 ;  /* 0x0000001dff1d723e */ /* 0x000fe200000000ff */
[----:B------:R-:W-:Y:S01]  /*5190*/  @P4 STG.E.U16 desc[UR36][R4.64+0x10], R28 ;  /* 0x0000101c04004986 */ /* 0x000fe2000c101524 */
[----:B------:R-:W-:Y:S01]  /*51a0*/  ISETP.GT.AND P3, PT, R0, 0x8, P0 ;  /* 0x000000080000780c */ /* 0x000fe20000764270 */
[-C--:B------:R-:W-:Y:S01]  /*51b0*/  FMUL R38, R38, R88.reuse ;  /* 0x0000005826267220 */ /* 0x080fe20000400000 */
[----:B------:R-:W-:Y:S01]  /*51c0*/  ISETP.GT.AND P0, PT, R3, 0x11, PT ;  /* 0x000000110300780c */ /* 0x000fe20003f04270 */
[----:B------:R-:W-:Y:S01]  /*51d0*/  @P5 STG.E.U16 desc[UR36][R4.64+0x12], R29 ;  /* 0x0000121d04005986 */ /* 0x000fe2000c101524 */
        /* <DEDUP_REMOVED lines=162> */
[----:B------:R-:W-:-:S02]  /*5c00*/  F2FP.F16.F32.PACK_AB R62, RZ, R62 ;  /* 0x0000003eff3e723e */ /* 0x000fc400000000ff */
[C---:B------:R-:W-:Y:S02]  /*5c10*/  ISETP.GT.AND P5, PT, R0.reuse, RZ, P0 ;  /* 0x000000ff0000720c */ /* 0x040fe400007a4270 */
[----:B------:R-:W-:Y:S01]  /*5c20*/  F2FP.F16.F32.PACK_AB R63, RZ, R63 ;  /* 0x0000003fff3f723e */ /* 0x000fe200000000ff */
[----:B------:R-:W-:Y:S01]  /*5c30*/  @P2 STG.E.U16 desc[UR36][R6.64+0x90], R62 ;  /* 0x0000903e06002986 */ /* 0x000fe2000c101524 */
[----:B------:R-:W-:Y:S02]  /*5c40*/  F2FP.F16.F32.PACK_AB R64, RZ, R64 ;  /* 0x00000040ff40723e */ /* 0x000fe400000000ff */
[C---:B------:R-:W-:Y:S01]  /*5c50*/  ISETP.GT.AND P2, PT, R0.reuse, 0x8, P1 ;  /* 0x000000080000780c */ /* 0x040fe20000f44270 */
[----:B------:R-:W-:Y:S01]  /*5c60*/  @P3 STG.E.U16 desc[UR36][R6.64+0x92], R63 ;  /* 0x0000923f06003986 */ /* 0x000fe2000c101524 */
[----:B------:R-:W-:Y:S02]  /*5c70*/  ISETP.GT.AND P1, PT, R3, 0x58, PT ;  /* 0x000000580300780c */ /* 0x000fe40003f24270 */
[----:B------:R-:W-:Y:S01]  /*5c80*/  F2FP.F16.F32.PACK_AB R65, RZ, R65 ;  /* 0x00000041ff41723e */ /* 0x000fe200000000ff */
[----:B------:R-:W-:Y:S01]  /*5c90*/  @P4 STG.E.U16 desc[UR36][R4.64+0xa0], R64 ;  /* 0x0000a04004004986 */ /* 0x000fe2000c101524 */
[----:B------:R-:W-:-:S02]  /*5ca0*/  ISETP.GT.AND P3, PT, R0, 0x8, P0 ;  /* 0x000000080000780c */ /* 0x000fc40000764270 */
[----:B------:R-:W-:Y:S01]  /*5cb0*/  ISETP.GT.AND P0, PT, R3, 0x59, PT ;  /* 0x000000590300780c */ /* 0x000fe20003f04270 */
[----:B------:R-:W-:Y:S01]  /*5cc0*/  @P5 STG.E.U16 desc[UR36][R4.64+0xa2], R65 ;  /* 0x0000a24104005986 */ /* 0x000fe2000c101524 */
[C---:B------:R-:W-:Y:S02]  /*5cd0*/  ISETP.GT.AND P4, PT, R0.reuse, RZ, P1 ;  /* 0x000000ff0000720c */ /* 0x040fe40000f84270 */
[----:B------:R-:W-:Y:S02]  /*5ce0*/  F2FP.F16.F32.PACK_AB R66, RZ, R66 ;  /* 0x00000042ff42723e */ /* 0x000fe400000000ff */
[----:B------:R-:W-:Y:S02]  /*5cf0*/  ISETP.GT.AND P5, PT, R0, RZ, P0 ;  /* 0x000000ff0000720c */ /* 0x000fe400007a4270 */
[----:B------:R-:W-:Y:S01]  /*5d00*/  F2FP.F16.F32.PACK_AB R67, RZ, R67 ;  /* 0x00000043ff43723e */ /* 0x000fe200000000ff */
[----:B------:R-:W-:Y:S01]  /*5d10*/  @P2 STG.E.U16 desc[UR36][R6.64+0xa0], R66 ;  /* 0x0000a04206002986 */ /* 0x000fe2000c101524 */
[----:B------:R-:W-:-:S02]  /*5d20*/  F2FP.F16.F32.PACK_AB R68, RZ, R68 ;  /* 0x00000044ff44723e */ /* 0x000fc400000000ff */
[C---:B------:R-:W-:Y:S01]  /*5d30*/  ISETP.GT.AND P2, PT, R0.reuse, 0x8, P1 ;  /* 0x000000080000780c */ /* 0x040fe20000f44270 */
[----:B------:R-:W-:Y:S01]  /*5d40*/  @P3 STG.E.U16 desc[UR36][R6.64+0xa2], R67 ;  /* 0x0000a24306003986 */ /* 0x000fe2000c101524 */
[C---:B------:R-:W-:Y:S02]  /*5d50*/  ISETP.GT.AND P1, PT, R3.reuse, 0x60, PT ;  /* 0x000000600300780c */ /* 0x040fe40003f24270 */
[----:B------:R-:W-:Y:S01]  /*5d60*/  F2FP.F16.F32.PACK_AB R69, RZ, R69 ;  /* 0x00000045ff45723e */ /* 0x000fe200000000ff */
[----:B------:R-:W-:Y:S01]  /*5d70*/  @P4 STG.E.U16 desc[UR36][R4.64+0xb0], R68 ;  /* 0x0000b04404004986 */ /* 0x000fe2000c101524 */
[C---:B------:R-:W-:Y:S02]  /*5d80*/  ISETP.GT.AND P3, PT, R0.reuse, 0x8, P0 ;  /* 0x000000080000780c */ /* 0x040fe40000764270 */
[----:B------:R-:W-:Y:S01]  /*5d90*/  ISETP.GT.AND P0, PT, R3, 0x61, PT ;  /* 0x000000610300780c */ /* 0x000fe20003f04270 */
[----:B------:R-:W-:Y:S01]  /*5da0*/  @P5 STG.E.U16 desc[UR36][R4.64+0xb2], R69 ;  /* 0x0000b24504005986 */ /* 0x000fe2000c101524 */
[----:B------:R-:W-:-:S02]  /*5db0*/  ISETP.GT.AND P4, PT, R0, RZ, P1 ;  /* 0x000000ff0000720c */ /* 0x000fc40000f84270 */
[C---:B------:R-:W-:Y:S02]  /*5dc0*/  ISETP.GT.AND P5, PT, R0.reuse, RZ, P0 ;  /* 0x000000ff0000720c */ /* 0x040fe400007a4270 */
[----:B------:R-:W-:Y:S02]  /*5dd0*/  F2FP.F16.F32.PACK_AB R70, RZ, R70 ;  /* 0x00000046ff46723e */ /* 0x000fe400000000ff */
[----:B------:R-:W-:Y:S02]  /*5de0*/  F2FP.F16.F32.PACK_AB R71, RZ, R71 ;  /* 0x00000047ff47723e */ /* 0x000fe400000000ff */
[----:B------:R-:W-:Y:S01]  /*5df0*/  F2FP.F16.F32.PACK_AB R72, RZ, R72 ;  /* 0x00000048ff48723e */ /* 0x000fe200000000ff */
[----:B------:R-:W-:Y:S01]  /*5e00*/  @P2 STG.E.U16 desc[UR36][R6.64+0xb0], R70 ;  /* 0x0000b04606002986 */ /* 0x000fe2000c101524 */
[----:B------:R-:W-:Y:S02]  /*5e10*/  F2FP.F16.F32.PACK_AB R73, RZ, R73 ;  /* 0x00000049ff49723e */ /* 0x000fe400000000ff */
[C---:B------:R-:W-:Y:S01]  /*5e20*/  ISETP.GT.AND P1, PT, R0.reuse, 0x8, P1 ;  /* 0x000000080000780c */ /* 0x040fe20000f24270 */
[----:B------:R-:W-:Y:S01]  /*5e30*/  @P3 STG.E.U16 desc[UR36][R6.64+0xb2], R71 ;  /* 0x0000b24706003986 */ /* 0x000fe2000c101524 */
[----:B------:R-:W-:-:S02]  /*5e40*/  ISETP.GT.AND P2, PT, R0, 0x8, P0 ;  /* 0x000000080000780c */ /* 0x000fc40000744270 */
[----:B------:R-:W-:Y:S01]  /*5e50*/  F2FP.F16.F32.PACK_AB R74, RZ, R74 ;  /* 0x0000004aff4a723e */ /* 0x000fe200000000ff */
[----:B------:R-:W-:Y:S01]  /*5e60*/  @P4 STG.E.U16 desc[UR36][R4.64+0xc0], R72 ;  /* 0x0000c04804004986 */ /* 0x000fe2000c101524 */
[C---:B------:R-:W-:Y:S02]  /*5e70*/  ISETP.GT.AND P4, PT, R3.reuse, 0x68, PT ;  /* 0x000000680300780c */ /* 0x040fe40003f84270 */
[----:B------:R-:W-:Y:S01]  /*5e80*/  ISETP.GT.AND P0, PT, R3, 0x69, PT ;  /* 0x000000690300780c */ /* 0x000fe20003f04270 */
[----:B------:R-:W-:Y:S01]  /*5e90*/  @P5 STG.E.U16 desc[UR36][R4.64+0xc2], R73 ;  /* 0x0000c24904005986 */ /* 0x000fe2000c101524 */
[----:B------:R-:W-:Y:S02]  /*5ea0*/  ISETP.GT.AND P5, PT, R0, RZ, P4 ;  /* 0x000000ff0000720c */ /* 0x000fe400027a4270 */
[----:B------:R-:W-:Y:S01]  /*5eb0*/  F2FP.F16.F32.PACK_AB R75, RZ, R75 ;  /* 0x0000004bff4b723e */ /* 0x000fe200000000ff */
[----:B------:R-:W-:Y:S01]  /*5ec0*/  @P1 STG.E.U16 desc[UR36][R6.64+0xc0], R74 ;  /* 0x0000c04a06001986 */ /* 0x000fe2000c101524 */
[----:B------:R-:W-:-:S02]  /*5ed0*/  F2FP.F16.F32.PACK_AB R76, RZ, R76 ;  /* 0x0000004cff4c723e */ /* 0x000fc400000000ff */
[C---:B------:R-:W-:Y:S01]  /*5ee0*/  ISETP.GT.AND P3, PT, R0.reuse, RZ, P0 ;  /* 0x000000ff0000720c */ /* 0x040fe20000764270 */
[----:B------:R-:W-:Y:S01]  /*5ef0*/  @P2 STG.E.U16 desc[UR36][R6.64+0xc2], R75 ;  /* 0x0000c24b06002986 */ /* 0x000fe2000c101524 */
[C---:B------:R-:W-:Y:S02]  /*5f00*/  ISETP.GT.AND P4, PT, R0.reuse, 0x8, P4 ;  /* 0x000000080000780c */ /* 0x040fe40002784270 */
[----:B------:R-:W-:Y:S02]  /*5f10*/  F2FP.F16.F32.PACK_AB R77, RZ, R77 ;  /* 0x0000004dff4d723e */ /* 0x000fe400000000ff */
[----:B------:R-:W-:Y:S01]  /*5f20*/  F2FP.F16.F32.PACK_AB R78, RZ, R78 ;  /* 0x0000004eff4e723e */ /* 0x000fe200000000ff */
[----:B------:R-:W-:Y:S01]  /*5f30*/  @P5 STG.E.U16 desc[UR36][R4.64+0xd0], R76 ;  /* 0x0000d04c04005986 */ /* 0x000fe2000c101524 */
[----:B------:R-:W-:Y:S02]  /*5f40*/  ISETP.GT.AND P5, PT, R0, 0x8, P0 ;  /* 0x000000080000780c */ /* 0x000fe400007a4270 */
[----:B------:R-:W-:-:S02]  /*5f50*/  F2FP.F16.F32.PACK_AB R79, RZ, R79 ;  /* 0x0000004fff4f723e */ /* 0x000fc400000000ff */
[C---:B------:R-:W-:Y:S01]  /*5f60*/  ISETP.GT.AND P2, PT, R3.reuse, 0x71, PT ;  /* 0x000000710300780c */ /* 0x040fe20003f44270 */
[----:B------:R-:W-:Y:S01]  /*5f70*/  @P3 STG.E.U16 desc[UR36][R4.64+0xd2], R77 ;  /* 0x0000d24d04003986 */ /* 0x000fe2000c101524 */
[----:B------:R-:W-:Y:S02]  /*5f80*/  ISETP.GT.AND P3, PT, R3, 0x70, PT ;  /* 0x000000700300780c */ /* 0x000fe40003f64270 */
[----:B------:R-:W-:Y:S01]  /*5f90*/  F2FP.F16.F32.PACK_AB R80, RZ, R80 ;  /* 0x00000050ff50723e */ /* 0x000fe200000000ff */
[----:B------:R-:W-:Y:S01]  /*5fa0*/  @P4 STG.E.U16 desc[UR36][R6.64+0xd0], R78 ;  /* 0x0000d04e06004986 */ /* 0x000fe2000c101524 */
[C---:B------:R-:W-:Y:S02]  /*5fb0*/  ISETP.GT.AND P4, PT, R0.reuse, RZ, P2 ;  /* 0x000000ff0000720c */ /* 0x040fe40001784270 */
[----:B------:R-:W-:Y:S01]  /*5fc0*/  F2FP.F16.F32.PACK_AB R81, RZ, R81 ;  /* 0x00000051ff51723e */ /* 0x000fe200000000ff */
[----:B------:R-:W-:Y:S01]  /*5fd0*/  @P5 STG.E.U16 desc[UR36][R6.64+0xd2], R79 ;  /* 0x0000d24f06005986 */ /* 0x000fe2000c101524 */
[----:B------:R-:W-:-:S02]  /*5fe0*/  ISETP.GT.AND P5, PT, R0, RZ, P3 ;  /* 0x000000ff0000720c */ /* 0x000fc40001fa4270 */
[C---:B------:R-:W-:Y:S02]  /*5ff0*/  ISETP.GT.AND P1, PT, R3.reuse, 0x78, PT ;  /* 0x000000780300780c */ /* 0x040fe40003f24270 */
[----:B------:R-:W-:Y:S02]  /*6000*/  ISETP.GT.AND P0, PT, R3, 0x79, PT ;  /* 0x000000790300780c */ /* 0x000fe40003f04270 */
[C---:B------:R-:W-:Y:S02]  /*6010*/  ISETP.GT.AND P3, PT, R0.reuse, 0x8, P3 ;  /* 0x000000080000780c */ /* 0x040fe40001f64270 */
[C---:B------:R-:W-:Y:S02]  /*6020*/  ISETP.GT.AND P2, PT, R0.reuse, 0x8, P2 ;  /* 0x000000080000780c */ /* 0x040fe40001744270 */
[----:B------:R-:W-:Y:S02]  /*6030*/  F2FP.F16.F32.PACK_AB R82, RZ, R82 ;  /* 0x00000052ff52723e */ /* 0x000fe400000000ff */
[----:B------:R-:W-:Y:S01]  /*6040*/  F2FP.F16.F32.PACK_AB R83, RZ, R83 ;  /* 0x00000053ff53723e */ /* 0x000fe200000000ff */
[----:B------:R-:W-:Y:S01]  /*6050*/  @P5 STG.E.U16 desc[UR36][R4.64+0xe0], R80 ;  /* 0x0000e05004005986 */ /* 0x000fe2000c101524 */
[----:B------:R-:W-:-:S02]  /*6060*/  ISETP.GT.AND P5, PT, R0, RZ, P0 ;  /* 0x000000ff0000720c */ /* 0x000fc400007a4270 */
[C---:B------:R-:W-:Y:S01]  /*6070*/  ISETP.GT.AND P0, PT, R0.reuse, 0x8, P0 ;  /* 0x000000080000780c */ /* 0x040fe20000704270 */
[----:B------:R-:W-:Y:S01]  /*6080*/  @P4 STG.E.U16 desc[UR36][R4.64+0xe2], R81 ;  /* 0x0000e25104004986 */ /* 0x000fe2000c101524 */
[C---:B------:R-:W-:Y:S02]  /*6090*/  ISETP.GT.AND P4, PT, R0.reuse, RZ, P1 ;  /* 0x000000ff0000720c */ /* 0x040fe40000f84270 */
[----:B------:R-:W-:Y:S01]  /*60a0*/  ISETP.GT.AND P1, PT, R0, 0x8, P1 ;  /* 0x000000080000780c */ /* 0x000fe20000f24270 */
[----:B------:R-:W-:Y:S01]  /*60b0*/  @P3 STG.E.U16 desc[UR36][R6.64+0xe0], R82 ;  /* 0x0000e05206003986 */ /* 0x000fe2000c101524 */
[----:B------:R-:W-:Y:S02]  /*60c0*/  F2FP.F16.F32.PACK_AB R84, RZ, R84 ;  /* 0x00000054ff54723e */ /* 0x000fe400000000ff */
[----:B------:R-:W-:Y:S01]  /*60d0*/  F2FP.F16.F32.PACK_AB R85, RZ, R85 ;  /* 0x00000055ff55723e */ /* 0x000fe200000000ff */
[----:B------:R-:W-:Y:S01]  /*60e0*/  @P2 STG.E.U16 desc[UR36][R6.64+0xe2], R83 ;  /* 0x0000e25306002986 */ /* 0x000fe2000c101524 */
[----:B------:R-:W-:-:S02]  /*60f0*/  F2FP.F16.F32.PACK_AB R86, RZ, R86 ;  /* 0x00000056ff56723e */ /* 0x000fc400000000ff */
[----:B------:R-:W-:-:S03]  /*6100*/  F2FP.F16.F32.PACK_AB R87, RZ, R87 ;  /* 0x00000057ff57723e */ /* 0x000fc600000000ff */
[----:B------:R-:W-:Y:S04]  /*6110*/  @P4 STG.E.U16 desc[UR36][R4.64+0xf0], R84 ;  /* 0x0000f05404004986 */ /* 0x000fe8000c101524 */
[----:B------:R0:W-:Y:S02]  /*6120*/  @P5 STG.E.U16 desc[UR36][R4.64+0xf2], R85 ;  /* 0x0000f25504005986 */ /* 0x0001e4000c101524 */
[----:B0-----:R-:W-:Y:S02]  /*6130*/  @P1 IMAD.MOV.U32 R4, RZ, RZ, R6 ;  /* 0x000000ffff041224 */ /* 0x001fe400078e0006 */
[----:B------:R-:W-:-:S05]  /*6140*/  @P1 IMAD.MOV.U32 R5, RZ, RZ, R7 ;  /* 0x000000ffff051224 */ /* 0x000fca00078e0007 */
[----:B------:R0:W-:Y:S04]  /*6150*/  @P1 STG.E.U16 desc[UR36][R4.64+0xf0], R86 ;  /* 0x0000f05604001986 */ /* 0x0001e8000c101524 */
[----:B------:R0:W-:Y:S02]  /*6160*/  @P0 STG.E.U16 desc[UR36][R6.64+0xf2], R87 ;  /* 0x0000f25706000986 */ /* 0x0001e4000c101524 */
.L_x_159:
[----:B------:R-:W-:Y:S05]  /*6170*/  BSYNC B0 ;  /* 0x0000000000007941 */ /* 0x000fea0003800000 */
.L_x_33:
[----:B0-----:R-:W2:Y:S01]  /*6180*/  LDL.64 R4, [R1] ;  /* 0x0000000001047983 */ /* 0x001ea20000100a00 */
[----:B------:R-:W-:Y:S01]  /*6190*/  ULDC.64 UR4, c[0x0][0x650] ;  /* 0x0001940000047ab9 */ /* 0x000fe20000000a00 */
[----:B------:R-:W-:Y:S02]  /*61a0*/  IMAD.U32 R0, RZ, RZ, UR44 ;  /* 0x0000002cff007e24 */ /* 0x000fe4000f8e00ff */
[----:B------:R-:W-:Y:S02]  /*61b0*/  IMAD.MOV.U32 R22, RZ, RZ, -0x1 ;  /* 0xffffffffff167424 */ /* 0x000fe400078e00ff */
[----:B------:R0:W-:Y:S01]  /*61c0*/  SYNCS.ARRIVE.TRANS64.A1T0 RZ, [R0+UR46], RZ ;  /* 0x000000ff00ff79a7 */ /* 0x0001e2000810002e */
[----:B-----5:R-:W-:Y:S02]  /*61d0*/  IMAD.MOV.U32 R18, RZ, RZ, -0x1 ;  /* 0xffffffffff127424 */ /* 0x020fe400078e00ff */
[----:B------:R-:W-:Y:S01]  /*61e0*/  IMAD.MOV.U32 R19, RZ, RZ, -0x1 ;  /* 0xffffffffff137424 */ /* 0x000fe200078e00ff */
[----:B0-----:R-:W-:-:S02]  /*61f0*/  PRMT R0, RZ, 0x7610, R0 ;  /* 0x00007610ff007816 */ /* 0x001fc40000000000 */
[----:B--2---:R-:W-:-:S05]  /*6200*/  LEA R16, P0, R4, R16, 0x1 ;  /* 0x0000001004107211 */ /* 0x004fca00078008ff */
[----:B------:R-:W-:Y:S01]  /*6210*/  IMAD.X R17, R98, 0x1, R17, P0 ;  /* 0x0000000162117824 */ /* 0x000fe200000e0611 */
[----:B------:R-:W-:-:S04]  /*6220*/  ISETP.GE.U32.AND P0, PT, R16, UR4, PT ;  /* 0x0000000410007c0c */ /* 0x000fc8000bf06070 */
[----:B------:R-:W-:-:S13]  /*6230*/  ISETP.GE.U32.AND.EX P0, PT, R17, UR5, PT, P0 ;  /* 0x0000000511007c0c */ /* 0x000fda000bf06100 */
[----:B------:R-:W-:Y:S05]  /*6240*/  @P0 BRA `(.L_x_160) ;  /* 0x00000004004c0947 */ /* 0x000fea0003800000 */
[----:B-1----:R-:W0:Y:S01]  /*6250*/  LDC.64 R10, c[0x0][0x628] ;  /* 0x00018a00ff0a7b82 */ /* 0x002e220000000a00 */
[----:B------:R-:W1:Y:S01]  /*6260*/  S2R R12, SR_CTAID.X ;  /* 0x00000000000c7919 */ /* 0x000e620000002500 */
[----:B------:R-:W-:Y:S02]  /*6270*/  IMAD.MOV.U32 R8, RZ, RZ, R16 ;  /* 0x000000ffff087224 */ /* 0x000fe400078e0010 */
[----:B------:R-:W-:Y:S01]  /*6280*/  IMAD.MOV.U32 R9, RZ, RZ, R17 ;  /* 0x000000ffff097224 */ /* 0x000fe200078e0011 */
[----:B------:R-:W2:Y:S03]  /*6290*/  S2R R18, SR_CTAID.Y ;  /* 0x0000000000127919 */ /* 0x000ea60000002600 */
[----:B------:R-:W1:Y:S08]  /*62a0*/  LDC R0, c[0x0][0x630] ;  /* 0x00018c00ff007b82 */ /* 0x000e700000000800 */
[----:B------:R-:W1:Y:S01]  /*62b0*/  LDC.64 R14, c[0x0][0x620] ;  /* 0x00018800ff0e7b82 */ /* 0x000e620000000a00 */
[----:B0-----:R-:W-:-:S04]  /*62c0*/  ISETP.NE.U32.AND P0, PT, R10, RZ, PT ;  /* 0x000000ff0a00720c */ /* 0x001fc80003f05070 */
[----:B------:R-:W-:-:S13]  /*62d0*/  ISETP.NE.AND.EX P0, PT, R11, RZ, PT, P0 ;  /* 0x000000ff0b00720c */ /* 0x000fda0003f05300 */
[----:B-12---:R-:W-:Y:S05]  /*62e0*/  @!P0 BRA `(.L_x_161) ;  /* 0x0000000000288947 */ /* 0x006fea0003800000 */
[----:B------:R-:W0:Y:S02]  /*62f0*/  LDC R3, c[0x0][0x634] ;  /* 0x00018d00ff037b82 */ /* 0x000e240000000800 */
[----:B0-----:R-:W-:-:S05]  /*6300*/  IADD3 R3, P0, R16, R3, RZ ;  /* 0x0000000310037210 */ /* 0x001fca0007f1e0ff */
[----:B------:R-:W-:-:S04]  /*6310*/  IMAD.X R13, RZ, RZ, R17, P0 ;  /* 0x000000ffff0d7224 */ /* 0x000fc800000e0611 */
[----:B------:R-:W-:-:S04]  /*6320*/  IMAD.WIDE.U32 R4, R13, R10, RZ ;  /* 0x0000000a0d047225 */ /* 0x000fc800078e00ff */
[----:B---34-:R-:W-:-:S04]  /*6330*/  IMAD.WIDE.U32 R6, P0, R3, R11, R4 ;  /* 0x0000000b03067225 */ /* 0x018fc80007800004 */
[----:B------:R-:W-:-:S04]  /*6340*/  IMAD.WIDE.U32 R4, R3, R10, RZ ;  /* 0x0000000a03047225 */ /* 0x000fc800078e00ff */
[----:B------:R-:W-:Y:S01]  /*6350*/  IMAD.X R9, RZ, RZ, RZ, P0 ;  /* 0x000000ffff097224 */ /* 0x000fe200000e06ff */
[----:B------:R-:W-:Y:S01]  /*6360*/  IADD3 RZ, P0, R5, R6, RZ ;  /* 0x0000000605ff7210 */ /* 0x000fe20007f1e0ff */
[----:B------:R-:W-:-:S04]  /*6370*/  IMAD.MOV.U32 R8, RZ, RZ, R7 ;  /* 0x000000ffff087224 */ /* 0x000fc800078e0007 */
[----:B------:R-:W-:-:S08]  /*6380*/  IMAD.WIDE.U32.X R8, R13, R11, R8, P0 ;  /* 0x0000000b0d087225 */ /* 0x000fd000000e0408 */
.L_x_161:
[-CC-:B------:R-:W-:Y:S01]  /*6390*/  SHF.R.U64 R19, R8, R0.reuse, R9.reuse ;  /* 0x0000000008137219 */ /* 0x180fe20000001209 */
[----:B------:R-:W0:Y:S01]  /*63a0*/  LDC.64 R24, c[0x0][0x640] ;  /* 0x00019000ff187b82 */ /* 0x000e220000000a00 */
[----:B------:R-:W-:Y:S01]  /*63b0*/  SHF.R.U32.HI R0, RZ, R0, R9 ;  /* 0x00000000ff007219 */ /* 0x000fe20000011609 */
[----:B------:R-:W-:Y:S01]  /*63c0*/  ULDC UR4, c[0x0][0x150] ;  /* 0x0000540000047ab9 */ /* 0x000fe20000000800 */
[----:B------:R-:W-:Y:S02]  /*63d0*/  IADD3 R3, P0, RZ, -R19, RZ ;  /* 0x80000013ff037210 */ /* 0x000fe40007f1e0ff */
[----:B---34-:R-:W-:-:S03]  /*63e0*/  I2FP.F32.U32 R7, R12 ;  /* 0x0000000c00077245 */ /* 0x018fc60000201000 */
[----:B------:R-:W1:Y:S01]  /*63f0*/  LDC R6, c[0x0][0x618] ;  /* 0x00018600ff067b82 */ /* 0x000e620000000800 */
[----:B------:R-:W-:Y:S02]  /*6400*/  IMAD.X R5, RZ, RZ, ~R0, P0 ;  /* 0x000000ffff057224 */ /* 0x000fe400000e0e00 */
[----:B------:R-:W-:Y:S01]  /*6410*/  FMUL R7, R7, UR4 ;  /* 0x0000000407077c20 */ /* 0x000fe20008400000 */
[----:B------:R-:W-:Y:S01]  /*6420*/  ULDC UR4, c[0x0][0x154] ;  /* 0x0000550000047ab9 */ /* 0x000fe20000000800 */
[-C--:B------:R-:W-:Y:S02]  /*6430*/  IMAD R0, R5, R14.reuse, RZ ;  /* 0x0000000e05007224 */ /* 0x080fe400078e02ff */
[C---:B------:R-:W-:Y:S01]  /*6440*/  IMAD.WIDE.U32 R4, R3.reuse, R14, R16 ;  /* 0x0000000e03047225 */ /* 0x040fe200078e0010 */
[----:B------:R-:W2:Y:S01]  /*6450*/  LDC R8, c[0x0][0x608] ;  /* 0x00018200ff087b82 */ /* 0x000ea20000000800 */
[----:B------:R-:W3:Y:S02]  /*6460*/  F2I.U32.TRUNC.NTZ R7, R7 ;  /* 0x0000000700077305 */ /* 0x000ee4000020f000 */
[----:B------:R-:W-:Y:S01]  /*6470*/  IMAD R3, R3, R15, R0 ;  /* 0x0000000f03037224 */ /* 0x000fe200078e0200 */
[----:B------:R-:W-:-:S03]  /*6480*/  I2FP.F32.U32 R0, R18 ;  /* 0x0000001200007245 */ /* 0x000fc60000201000 */
[----:B------:R-:W-:Y:S01]  /*6490*/  IMAD.IADD R3, R5, 0x1, R3 ;  /* 0x0000000105037824 */ /* 0x000fe200078e0203 */
[----:B------:R-:W4:Y:S01]  /*64a0*/  LDC R11, c[0x0][0x658] ;  /* 0x00019600ff0b7b82 */ /* 0x000f220000000800 */
[----:B0-----:R-:W-:-:S04]  /*64b0*/  ISETP.NE.U32.AND P0, PT, R24, RZ, PT ;  /* 0x000000ff1800720c */ /* 0x001fc80003f05070 */
[----:B------:R-:W-:-:S03]  /*64c0*/  ISETP.NE.AND.EX P0, PT, R25, RZ, PT, P0 ;  /* 0x000000ff1900720c */ /* 0x000fc60003f05300 */
[----:B------:R-:W0:Y:S01]  /*64d0*/  LDC R9, c[0x0][0x144] ;  /* 0x00005100ff097b82 */ /* 0x000e220000000800 */
[-C--:B-1----:R-:W-:Y:S01]  /*64e0*/  SHF.R.U64 R10, R4, R6.reuse, R3 ;  /* 0x00000006040a7219 */ /* 0x082fe20000001203 */
[----:B---3--:R-:W-:Y:S01]  /*64f0*/  IMAD.MOV R7, RZ, RZ, -R7 ;  /* 0x000000ffff077224 */ /* 0x008fe200078e0a07 */
[----:B------:R-:W-:Y:S01]  /*6500*/  SHF.R.U32.HI R3, RZ, R6, R3 ;  /* 0x00000006ff037219 */ /* 0x000fe20000011603 */
[----:B------:R-:W-:-:S04]  /*6510*/  FMUL R6, R0, UR4 ;  /* 0x0000000400067c20 */ /* 0x000fc80008400000 */
[----:B------:R-:W1:Y:S01]  /*6520*/  LDC R21, c[0x0][0x148] ;  /* 0x00005200ff157b82 */ /* 0x000e620000000800 */
[----:B------:R3:W0:Y:S01]  /*6530*/  F2I.U32.TRUNC.NTZ R14, R6 ;  /* 0x00000006000e7305 */ /* 0x000622000020f000 */
[-CC-:B--2---:R-:W-:Y:S02]  /*6540*/  SHF.R.U64 R13, R10, R8.reuse, R3.reuse ;  /* 0x000000080a0d7219 */ /* 0x184fe40000001203 */
[----:B------:R-:W-:-:S04]  /*6550*/  SHF.R.U32.HI R0, RZ, R8, R3 ;  /* 0x00000008ff007219 */ /* 0x000fc80000011603 */
[----:B------:R-:W2:Y:S01]  /*6560*/  LDC R20, c[0x0][0x648] ;  /* 0x00019200ff147b82 */ /* 0x000ea20000000800 */
[-CC-:B----4-:R-:W-:Y:S02]  /*6570*/  SHF.R.U64 R15, R13, R11.reuse, R0.reuse ;  /* 0x0000000b0d0f7219 */ /* 0x190fe40000001200 */
[----:B------:R-:W-:-:S03]  /*6580*/  SHF.R.U32.HI R5, RZ, R11, R0 ;  /* 0x0000000bff057219 */ /* 0x000fc60000011600 */
[----:B------:R-:W-:Y:S02]  /*6590*/  IMAD.MOV.U32 R4, RZ, RZ, R15 ;  /* 0x000000ffff047224 */ /* 0x000fe400078e000f */
[----:B------:R-:W4:Y:S01]  /*65a0*/  LDC R26, c[0x0][0x638] ;  /* 0x00018e00ff1a7b82 */ /* 0x000f220000000800 */
[----:B0-----:R-:W-:-:S07]  /*65b0*/  IMAD R22, R9, R7, R12 ;  /* 0x0000000709167224 */ /* 0x001fce00078e020c */
[----:B------:R-:W0:Y:S08]  /*65c0*/  LDC R27, c[0x0][0x610] ;  /* 0x00018400ff1b7b82 */ /* 0x000e300000000800 */
[----:B------:R-:W0:Y:S01]  /*65d0*/  LDC R28, c[0x0][0x600] ;  /* 0x00018000ff1c7b82 */ /* 0x000e220000000800 */
[----:B-123--:R-:W-:Y:S05]  /*65e0*/  @!P0 BRA `(.L_x_162) ;  /* 0x0000000000288947 */ /* 0x00efea0003800000 */
[----:B------:R-:W1:Y:S02]  /*65f0*/  LDC R0, c[0x0][0x64c] ;  /* 0x00019300ff007b82 */ /* 0x000e640000000800 */
[----:B-1----:R-:W-:-:S05]  /*6600*/  IADD3 R3, P0, R15, R0, RZ ;  /* 0x000000000f037210 */ /* 0x002fca0007f1e0ff */
        /* <DEDUP_REMOVED lines=8> */
.L_x_162:
[----:B------:R-:W-:Y:S01]  /*6690*/  ISETP.NE.AND P0, PT, R2, 0x1, PT ;  /* 0x000000010200780c */ /* 0x000fe20003f05270 */
[----:B------:R-:W-:Y:S01]  /*66a0*/  IMAD.MOV R14, RZ, RZ, -R14 ;  /* 0x000000ffff0e7224 */ /* 0x000fe200078e0a0e */
[----:B------:R-:W-:Y:S02]  /*66b0*/  SHF.R.U64 R0, R4, R20, R5 ;  /* 0x0000001404007219 */ /* 0x000fe40000001205 */
[----:B------:R-:W-:Y:S02]  /*66c0*/  LOP3.LUT R3, R13, R100, RZ, 0xc0, !PT ;  /* 0x000000640d037212 */ /* 0x000fe400078ec0ff */
[----:B------:R-:W-:Y:S01]  /*66d0*/  LOP3.LUT R5, R10, R99, RZ, 0xc0, !PT ;  /* 0x000000630a057212 */ /* 0x000fe200078ec0ff */
[----:B------:R-:W-:Y:S02]  /*66e0*/  IMAD.MOV R4, RZ, RZ, -R0 ;  /* 0x000000ffff047224 */ /* 0x000fe400078e0a00 */
[----:B------:R-:W-:Y:S02]  /*66f0*/  IMAD R3, R96, R0, R3 ;  /* 0x0000000060037224 */ /* 0x000fe400078e0203 */
[----:B----4-:R-:W-:-:S02]  /*6700*/  IMAD R0, R4, R26, R15 ;  /* 0x0000001a04007224 */ /* 0x010fc400078e020f */
[----:B------:R-:W-:Y:S02]  /*6710*/  @P0 IMAD R22, R21, R14, R18 ;  /* 0x0000000e15160224 */ /* 0x000fe400078e0212 */
[----:B------:R-:W-:Y:S02]  /*6720*/  IMAD.MOV.U32 R4, RZ, RZ, 0x1 ;  /* 0x00000001ff047424 */ /* 0x000fe400078e00ff */
[----:B0-----:R-:W-:Y:S02]  /*6730*/  IMAD R22, R3, R27, R22 ;  /* 0x0000001b03167224 */ /* 0x001fe400078e0216 */
[----:B------:R-:W-:Y:S01]  /*6740*/  IMAD R3, R0, R28, R5 ;  /* 0x0000001c00037224 */ /* 0x000fe200078e0205 */
[----:B------:R-:W-:-:S04]  /*6750*/  PRMT R0, R4, 0x7610, R0 ;  /* 0x0000761004007816 */ /* 0x000fc80000000000 */
[----:B------:R-:W-:Y:S02]  /*6760*/  SEL R18, R3, R22, !P0 ;  /* 0x0000001603127207 */ /* 0x000fe40004000000 */
[----:B------:R-:W-:-:S07]  /*6770*/  SEL R22, R22, R3, !P0 ;  /* 0x0000000316167207 */ /* 0x000fce0004000000 */
.L_x_160:
[----:B------:R-:W-:Y:S01]  /*6780*/  LOP3.LUT P0, RZ, R0, 0xff, RZ, 0xc0, !PT ;  /* 0x000000ff00ff7812 */ /* 0x000fe2000780c0ff */
[----:B------:R-:W-:Y:S01]  /*6790*/  UIMAD.WIDE.U32 UR4, UR38, 0x38e38e39, URZ ;  /* 0x38e38e39260478a5 */ /* 0x000fe2000f8e003f */
[----:B------:R-:W-:-:S03]  /*67a0*/  LOP3.LUT R103, R103, 0x1, RZ, 0x3c, !PT ;  /* 0x0000000167677812 */ /* 0x000fc600078e3cff */
[----:B------:R-:W-:-:S04]  /*67b0*/  USHF.R.U32.HI UR4, URZ, 0x1, UR5 ;  /* 0x000000013f047899 */ /* 0x000fc80008011605 */
[----:B------:R-:W-:-:S04]  /*67c0*/  UIMAD UR38, UR4, -0x9, UR38 ;  /* 0xfffffff7042678a4 */ /* 0x000fc8000f8e0226 */
[----:B------:R-:W-:Y:S08]  /*67d0*/  @P0 BRA `(.L_x_163) ;  /* 0xffffffac00840947 */ /* 0x000ff0000383ffff */
[----:B------:R-:W-:Y:S05]  /*67e0*/  EXIT ;  /* 0x000000000000794d */ /* 0x000fea0003800000 */
.L_x_14:
[----:B------:R-:W-:-:S08]  /*67f0*/  ISETP.NE.AND P0, PT, R14, RZ, PT ;  /* 0x000000ff0e00720c */ /* 0x000fd00003f05270 */
[----:B0-----:R-:W0:-:S00]  /*6800*/  USETMAXREG.DEALLOC.CTAPOOL 0x28 ;  /* 0x00000028000079c8 */ /* 0x001e0000080e0500 */
[----:B------:R-:W-:Y:S05]  /*6810*/  @P0 EXIT ;  /* 0x000000000000094d */ /* 0x000fea0003800000 */
[----:B0-----:R-:W-:Y:S01]  /*6820*/  LOP3.LUT P0, RZ, R3, 0xff, RZ, 0xc0, !PT ;  /* 0x000000ff03ff7812 */ /* 0x001fe2000780c0ff */
[----:B------:R-:W-:Y:S02]  /*6830*/  IMAD.MOV.U32 R3, RZ, RZ, 0x1 ;  /* 0x00000001ff037424 */ /* 0x000fe400078e00ff */
[----:B------:R-:W-:-:S10]  /*6840*/  IMAD.MOV.U32 R8, RZ, RZ, RZ ;  /* 0x000000ffff087224 */ /* 0x000fd400078e00ff */
[----:B------:R-:W-:Y:S05]  /*6850*/  @!P0 BRA `(.L_x_164) ;  /* 0x0000000c000c8947 */ /* 0x000fea0003800000 */
[----:B------:R-:W-:Y:S01]  /*6860*/  LOP3.LUT P0, RZ, R4, 0x1f, RZ, 0xc0, !PT ;  /* 0x0000001f04ff7812 */ /* 0x000fe2000780c0ff */
[----:B------:R-:W-:Y:S01]  /*6870*/  ULDC UR5, c[0x0][0x658] ;  /* 0x0001960000057ab9 */ /* 0x000fe20000000800 */
[----:B------:R-:W-:Y:S01]  /*6880*/  UMOV UR6, 0xffffffff ;  /* 0xffffffff00067882 */ /* 0x000fe20000000000 */
[----:B------:R-:W-:Y:S01]  /*6890*/  BSSY B0, `(.L_x_164) ;  /* 0x00000bf000007945 */ /* 0x000fe20003800000 */
[----:B------:R-:W-:Y:S01]  /*68a0*/  USHF.L.U32 UR6, UR6, UR5, URZ ;  /* 0x0000000506067299 */ /* 0x000fe2000800063f */
[C---:B------:R-:W-:Y:S01]  /*68b0*/  ISETP.NE.AND P2, PT, R5.reuse, RZ, PT ;  /* 0x000000ff0500720c */ /* 0x040fe20003f45270 */
[----:B------:R-:W-:Y:S01]  /*68c0*/  IMAD.MOV.U32 R10, RZ, RZ, 0x1 ;  /* 0x00000001ff0a7424 */ /* 0x000fe200078e00ff */
[----:B------:R-:W-:Y:S01]  /*68d0*/  ISETP.NE.OR P0, PT, R5, RZ, !P0 ;  /* 0x000000ff0500720c */ /* 0x000fe20004705670 */
[----:B------:R-:W-:Y:S01]  /*68e0*/  IMAD.MOV.U32 R3, RZ, RZ, 0x1 ;  /* 0x00000001ff037424 */ /* 0x000fe200078e00ff */
[----:B------:R-:W-:Y:S01]  /*68f0*/  LOP3.LUT R9, R23, 0x2, RZ, 0xfc, !PT ;  /* 0x0000000217097812 */ /* 0x000fe200078efcff */
[----:B------:R-:W-:Y:S01]  /*6900*/  IMAD.MOV.U32 R8, RZ, RZ, RZ ;  /* 0x000000ffff087224 */ /* 0x000fe200078e00ff */
[----:B------:R-:W-:Y:S01]  /*6910*/  ULDC UR4, c[0x0][0x600] ;  /* 0x0001800000047ab9 */ /* 0x000fe20000000800 */
[----:B------:R-:W-:Y:S01]  /*6920*/  UMOV UR7, 0x1 ;  /* 0x0000000100077882 */ /* 0x000fe20000000000 */
[----:B------:R-:W-:-:S02]  /*6930*/  UIADD3 UR21, UR40, 0x1, URZ ;  /* 0x0000000128157890 */ /* 0x000fc4000fffe03f */
[----:B------:R-:W-:Y:S02]  /*6940*/  UIADD3 UR13, UR4, -0x1, URZ ;  /* 0xffffffff040d7890 */ /* 0x000fe4000fffe03f */
[----:B------:R-:W-:Y:S02]  /*6950*/  USHF.L.U32 UR15, UR7, UR5, URZ ;  /* 0x00000005070f7299 */ /* 0x000fe4000800063f */
[----:B------:R-:W-:Y:S01]  /*6960*/  ULOP3.LUT UR14, URZ, UR6, URZ, 0x33, !UPT ;  /* 0x000000063f0e7292 */ /* 0x000fe2000f8e333f */
[----:B------:R-:W-:-:S11]  /*6970*/  ULDC.64 UR22, c[0x0][0x198] ;  /* 0x0000660000167ab9 */ /* 0x000fd60000000a00 */
.L_x_176:
[----:B------:R-:W-:-:S03]  /*6980*/  UMOV UR4, 0xffffffff ;  /* 0xffffffff00047882 */ /* 0x000fc60000000000 */
[----:B------:R-:W-:Y:S05]  /*6990*/  BRA.DIV UR4, `(.L_x_165) ;  /* 0x00000012048c7947 */ /* 0x000fea000b800000 */
[----:B------:R-:W-:-:S13]  /*69a0*/  ELECT P6, URZ, PT ;  /* 0x00000000003f782f */ /* 0x000fda00038c0000 */
.L_x_194:
[----:B------:R-:W0:Y:S01]  /*69b0*/  LDC R4, c[0x0][0x28c] ;  /* 0x0000a300ff047b82 */ /* 0x000e220000000800 */
[----:B------:R-:W-:Y:S01]  /*69c0*/  BSSY B1, `(.L_x_166) ;  /* 0x0000037000017945 */ /* 0x000fe20003800000 */
[----:B0-----:R-:W-:-:S13]  /*69d0*/  ISETP.LT.OR P6, PT, R4, 0x1, !P6 ;  /* 0x000000010400780c */ /* 0x001fda00077c1670 */
[----:B------:R-:W-:Y:S05]  /*69e0*/  @P6 BRA `(.L_x_167) ;  /* 0x0000000000d06947 */ /* 0x000fea0003800000 */
[----:B------:R-:W-:Y:S02]  /*69f0*/  IMAD.SHL.U32 R18, R18, 0x80, RZ ;  /* 0x0000008012127824 */ /* 0x000fe400078e00ff */
[----:B------:R-:W-:Y:S02]  /*6a00*/  IMAD.SHL.U32 R22, R22, 0x40, RZ ;  /* 0x0000004016167824 */ /* 0x000fe400078e00ff */
[----:B------:R-:W-:Y:S02]  /*6a10*/  IMAD.MOV.U32 R13, RZ, RZ, RZ ;  /* 0x000000ffff0d7224 */ /* 0x000fe400078e00ff */
[----:B------:R-:W-:Y:S02]  /*6a20*/  IMAD.U32 R14, RZ, RZ, UR21 ;  /* 0x00000015ff0e7e24 */ /* 0x000fe4000f8e00ff */
[----:B------:R-:W-:Y:S02]  /*6a30*/  IMAD.MOV.U32 R4, RZ, RZ, R3 ;  /* 0x000000ffff047224 */ /* 0x000fe400078e0003 */
[----:B------:R-:W-:-:S07]  /*6a40*/  IMAD.MOV.U32 R5, RZ, RZ, R8 ;  /* 0x000000ffff057224 */ /* 0x000fce00078e0008 */
.L_x_171:
[----:B------:R-:W0:Y:S01]  /*6a50*/  S2R R7, SR_CgaCtaId ;  /* 0x0000000000077919 */ /* 0x000e220000008800 */
[----:B------:R-:W-:-:S04]  /*6a60*/  MOV R6, 0x400 ;  /* 0x0000040000067802 */ /* 0x000fc80000000f00 */
[----:B0-----:R-:W-:Y:S02]  /*6a70*/  LEA R12, R7, R6, 0x18 ;  /* 0x00000006070c7211 */ /* 0x001fe400078ec0ff */
[----:B------:R-:W-:Y:S01]  /*6a80*/  SHF.L.U32 R6, R4, 0x1f, RZ ;  /* 0x0000001f04067819 */ /* 0x000fe200000006ff */
[----:B------:R-:W0:Y:S02]  /*6a90*/  @!P2 LDC R7, c[0x0][0x500] ;  /* 0x00014000ff07ab82 */ /* 0x000e240000000800 */
[----:B------:R-:W-:-:S04]  /*6aa0*/  IMAD R11, R5, 0x8, R12 ;  /* 0x00000008050b7824 */ /* 0x000fc800078e020c */
[----:B------:R-:W1:Y:S02]  /*6ab0*/  SYNCS.PHASECHK.TRANS64.TRYWAIT P1, [R11+URZ+0x48], R6 ;  /* 0x000048060b0075a7 */ /* 0x000e64000802017f */
[----:B-1----:R-:W-:Y:S05]  /*6ac0*/  @!P1 BRA `(.L_x_168) ;  /* 0x0000001000609947 */ /* 0x002fea0003800000 */
.L_x_195:
[----:B-1----:R-:W-:Y:S01]  /*6ad0*/  PRMT R6, R9, 0x9910, RZ ;  /* 0x0000991009067816 */ /* 0x002fe200000000ff */
[----:B0-----:R0:W-:Y:S03]  /*6ae0*/  @!P2 SYNCS.ARRIVE.TRANS64 RZ, [R11+URZ], R7 ;  /* 0x000000070bffa9a7 */ /* 0x0011e6000800003f */
[----:B------:R-:W-:-:S13]  /*6af0*/  ISETP.NE.AND P1, PT, R6, 0x2, PT ;  /* 0x000000020600780c */ /* 0x000fda0003f25270 */
[----:B0-----:R-:W-:Y:S05]  /*6b00*/  @P1 BRA `(.L_x_169) ;  /* 0x0000000000041947 */ /* 0x001fea0003800000 */
[----:B------:R-:W-:Y:S01]  /*6b10*/  BPT.TRAP 0x1 ;  /* 0x000000040000795c */ /* 0x000fe20000300000 */
.L_x_169:
[----:B------:R-:W-:Y:S05]  /*6b20*/  @P0 BRA `(.L_x_170) ;  /* 0x0000000000040947 */ /* 0x000fea0003800000 */
[----:B------:R-:W-:Y:S01]  /*6b30*/  BPT.TRAP 0x1 ;  /* 0x000000040000795c */ /* 0x000fe20000300000 */
.L_x_170:
[--C-:B------:R-:W-:Y:S01]  /*6b40*/  IMAD R6, R5, 0x2000, R12.reuse ;  /* 0x0000200005067824 */ /* 0x100fe200078e020c */
[----:B------:R-:W-:Y:S01]  /*6b50*/  R2UR UR17, R11 ;  /* 0x000000000b1172ca */ /* 0x000fe200000e0000 */
[----:B------:R-:W-:Y:S01]  /*6b60*/  IMAD R12, R5, 0x4000, R12 ;  /* 0x00004000050c7824 */ /* 0x000fe200078e020c */
[----:B------:R-:W-:Y:S01]  /*6b70*/  R2UR UR19, R13 ;  /* 0x000000000d1372ca */ /* 0x000fe200000e0000 */
[----:B------:R-:W-:Y:S01]  /*6b80*/  VIADD R14, R14, 0xffffffff ;  /* 0xffffffff0e0e7836 */ /* 0x000fe20000000000 */
[----:B------:R-:W-:Y:S01]  /*6b90*/  R2UR UR16, R6 ;  /* 0x00000000061072ca */ /* 0x000fe200000e0000 */
[----:B------:R-:W-:Y:S01]  /*6ba0*/  UIADD3 UR4, UP0, UR22, 0xf0, URZ ;  /* 0x000000f016047890 */ /* 0x000fe2000ff1e03f */
[----:B------:R-:W-:Y:S01]  /*6bb0*/  R2UR UR8, R12 ;  /* 0x000000000c0872ca */ /* 0x000fe200000e0000 */
[----:B------:R-:W-:Y:S01]  /*6bc0*/  UIADD3 UR24, UP1, UR22, 0x1f0, URZ ;  /* 0x000001f016187890 */ /* 0x000fe2000ff3e03f */
[----:B------:R-:W-:Y:S01]  /*6bd0*/  R2UR UR20, R19 ;  /* 0x00000000131472ca */ /* 0x000fe200000e0000 */
[----:B------:R-:W-:Y:S01]  /*6be0*/  UIADD3.X UR5, URZ, UR23, URZ, UP0, !UPT ;  /* 0x000000173f057290 */ /* 0x000fe200087fe43f */
[----:B------:R-:W-:Y:S01]  /*6bf0*/  R2UR UR18, R22 ;  /* 0x00000000161272ca */ /* 0x000fe200000e0000 */
[----:B------:R-:W-:Y:S01]  /*6c00*/  VIADD R5, R5, 0x1 ;  /* 0x0000000105057836 */ /* 0x000fe20000000000 */
[----:B------:R-:W-:Y:S01]  /*6c10*/  R2UR UR11, R18 ;  /* 0x00000000120b72ca */ /* 0x000fe200000e0000 */
[----:B------:R-:W-:Y:S01]  /*6c20*/  UIADD3.X UR25, URZ, UR23, URZ, UP1, !UPT ;  /* 0x000000173f197290 */ /* 0x000fe20008ffe43f */
[----:B------:R-:W-:Y:S01]  /*6c30*/  ISETP.GT.AND P3, PT, R14, 0x1, PT ;  /* 0x000000010e00780c */ /* 0x000fe20003f64270 */
[----:B------:R-:W-:Y:S01]  /*6c40*/  UMOV UR6, 0x0 ;  /* 0x0000000000067882 */ /* 0x000fe20000000000 */
[----:B------:R-:W-:Y:S01]  /*6c50*/  ISETP.NE.AND P1, PT, R5, 0x9, PT ;  /* 0x000000090500780c */ /* 0x000fe20003f25270 */
[----:B------:R-:W-:Y:S01]  /*6c60*/  UIADD3 UR16, UR16, 0x180, URZ ;  /* 0x0000018010107890 */ /* 0x000fe2000fffe03f */
[----:B------:R-:W-:Y:S01]  /*6c70*/  VIADD R13, R13, 0x40 ;  /* 0x000000400d0d7836 */ /* 0x000fe20000000000 */
[----:B------:R-:W-:Y:S01]  /*6c80*/  UIADD3 UR8, UR8, 0x12180, URZ ;  /* 0x0001218008087890 */ /* 0x000fe2000fffe03f */
[----:B------:R-:W-:Y:S01]  /*6c90*/  SEL R7, RZ, 0x1, P1 ;  /* 0x00000001ff077807 */ /* 0x000fe20000800000 */
[----:B------:R-:W-:Y:S01]  /*6ca0*/  UMOV UR7, 0x10000000 ;  /* 0x1000000000077882 */ /* 0x000fe20000000000 */
[----:B------:R-:W-:Y:S01]  /*6cb0*/  UMOV UR9, UR17 ;  /* 0x0000001100097c82 */ /* 0x000fe20008000000 */
[----:B------:R-:W-:Y:S01]  /*6cc0*/  UMOV UR10, UR19 ;  /* 0x00000013000a7c82 */ /* 0x000fe20008000000 */
[----:B------:R-:W-:Y:S01]  /*6cd0*/  UMOV UR12, UR20 ;  /* 0x00000014000c7c82 */ /* 0x000fe20008000000 */
[----:B------:R-:W-:Y:S01]  /*6ce0*/  LOP3.LUT R4, R4, R7, RZ, 0x3c, !PT ;  /* 0x0000000704047212 */ /* 0x000fe200078e3cff */
[----:B------:R0:W-:Y:S01]  /*6cf0*/  UTMALDG.3D [UR16], [UR4], desc[UR6] ;  /* 0x00000610040075b4 */ /* 0x0001e20008011000 */
[----:B------:R-:W-:Y:S01]  /*6d00*/  SEL R5, R5, RZ, P1 ;  /* 0x000000ff05057207 */ /* 0x000fe20000800000 */
[----:B------:R0:W-:Y:S02]  /*6d10*/  UTMALDG.3D [UR8], [UR24], desc[UR6] ;  /* 0x00000608180075b4 */ /* 0x0001e40008011000 */
[----:B0-----:R-:W-:Y:S05]  /*6d20*/  @P3 BRA `(.L_x_171) ;  /* 0xfffffffc00483947 */ /* 0x001fea000383ffff */
.L_x_167:
[----:B------:R-:W-:Y:S05]  /*6d30*/  BSYNC B1 ;  /* 0x0000000000017941 */ /* 0x000fea0003800000 */
.L_x_166:
[----:B------:R-:W2:Y:S01]  /*6d40*/  LDL.64 R20, [R1] ;  /* 0x0000000001147983 */ /* 0x000ea20000100a00 */
[----:B------:R-:W-:Y:S01]  /*6d50*/  LOP3.LUT P4, RZ, R10, 0xff, RZ, 0xc0, !PT ;  /* 0x000000ff0aff7812 */ /* 0x000fe2000788c0ff */
[----:B------:R-:W-:Y:S01]  /*6d60*/  VIADD R7, R8, UR40 ;  /* 0x0000002808077c36 */ /* 0x000fe20008000000 */
[----:B------:R-:W-:Y:S01]  /*6d70*/  ULDC.64 UR4, c[0x0][0x650] ;  /* 0x0001940000047ab9 */ /* 0x000fe20000000a00 */
[----:B------:R-:W-:Y:S01]  /*6d80*/  IMAD.U32 R8, RZ, RZ, UR40 ;  /* 0x00000028ff087e24 */ /* 0x000fe2000f8e00ff */
[----:B------:R-:W-:Y:S01]  /*6d90*/  UISETP.GE.U32.AND UP0, UPT, UR40, 0x9, UPT ;  /* 0x000000092800788c */ /* 0x000fe2000bf06070 */
[----:B------:R-:W-:Y:S01]  /*6da0*/  BSSY B1, `(.L_x_172) ;  /* 0x000006b000017945 */ /* 0x000fe20003800000 */
[----:B------:R-:W-:Y:S01]  /*6db0*/  ISETP.GT.U32.AND P1, PT, R7, 0x8, PT ;  /* 0x000000080700780c */ /* 0x000fe20003f24070 */
[----:B------:R-:W-:Y:S01]  /*6dc0*/  IMAD.MOV.U32 R22, RZ, RZ, -0x1 ;  /* 0xffffffffff167424 */ /* 0x000fe200078e00ff */
[----:B------:R-:W-:Y:S01]  /*6dd0*/  PRMT R10, RZ, 0x7610, R10 ;  /* 0x00007610ff0a7816 */ /* 0x000fe2000000000a */
[----:B------:R-:W-:Y:S01]  /*6de0*/  IMAD.MOV.U32 R18, RZ, RZ, -0x1 ;  /* 0xffffffffff127424 */ /* 0x000fe200078e00ff */
[----:B------:R-:W-:Y:S01]  /*6df0*/  ISETP.LT.U32.AND P1, PT, R8, 0x9, P1 ;  /* 0x000000090800780c */ /* 0x000fe20000f21070 */
[----:B------:R-:W-:Y:S01]  /*6e00*/  IMAD.MOV.U32 R19, RZ, RZ, -0x1 ;  /* 0xffffffffff137424 */ /* 0x000fe200078e00ff */
[----:B------:R-:W-:Y:S01]  /*6e10*/  PLOP3.LUT P3, PT, PT, PT, UP0, 0x80, 0x0 ;  /* 0x000000000000781c */ /* 0x000fe20003f6f008 */
[----:B------:R-:W0:Y:S01]  /*6e20*/  @P4 S2R R5, SR_CgaCtaId ;  /* 0x0000000000054919 */ /* 0x000e220000008800 */
[----:B------:R-:W-:-:S04]  /*6e30*/  @P4 MOV R4, 0x400 ;  /* 0x0000040000044802 */ /* 0x000fc80000000f00 */
[----:B0-----:R-:W-:Y:S01]  /*6e40*/  @P4 LEA R6, R5, R4, 0x18 ;  /* 0x0000000405064211 */ /* 0x001fe200078ec0ff */
[----:B------:R-:W-:Y:S01]  /*6e50*/  IMAD.WIDE.U32 R4, R7, 0x38e38e39, RZ ;  /* 0x38e38e3907047825 */ /* 0x000fe200078e00ff */
[----:B------:R-:W-:Y:S02]  /*6e60*/  SEL R4, RZ, 0x1, !P1 ;  /* 0x00000001ff047807 */ /* 0x000fe40004800000 */
[----:B------:R0:W-:Y:S02]  /*6e70*/  @P4 SYNCS.ARRIVE.TRANS64.A1T0 RZ, [R6+URZ+0xc8], RZ ;  /* 0x0000c8ff06ff49a7 */ /* 0x0001e4000810003f */
[----:B------:R-:W-:Y:S02]  /*6e80*/  LOP3.LUT R3, R3, R4, RZ, 0x3c, !PT ;  /* 0x0000000403037212 */ /* 0x000fe400078e3cff */
[----:B------:R-:W-:Y:S02]  /*6e90*/  PRMT R4, RZ, 0x7610, R4 ;  /* 0x00007610ff047816 */ /* 0x000fe40000000004 */
[----:B0-----:R-:W-:-:S04]  /*6ea0*/  SHF.R.U32.HI R6, RZ, 0x1, R5 ;  /* 0x00000001ff067819 */ /* 0x001fc80000011605 */
[----:B------:R-:W-:Y:S01]  /*6eb0*/  @P3 LOP3.LUT R3, R3, 0x1, R6, 0x78, !PT ;  /* 0x0000000103033812 */ /* 0x000fe200078e7806 */
[----:B------:R-:W-:Y:S01]  /*6ec0*/  IMAD R8, R6, -0x9, R7 ;  /* 0xfffffff706087824 */ /* 0x000fe200078e0207 */
[----:B--2---:R-:W-:-:S04]  /*6ed0*/  IADD3 R16, P4, R16, R20, RZ ;  /* 0x0000001410107210 */ /* 0x004fc80007f9e0ff */
[----:B------:R-:W-:Y:S01]  /*6ee0*/  ISETP.GE.U32.AND P1, PT, R16, UR4, PT ;  /* 0x0000000410007c0c */ /* 0x000fe2000bf26070 */
[----:B------:R-:W-:-:S05]  /*6ef0*/  IMAD.X R17, R17, 0x1, R0, P4 ;  /* 0x0000000111117824 */ /* 0x000fca00020e0600 */
[----:B------:R-:W-:-:S13]  /*6f00*/  ISETP.GE.U32.AND.EX P1, PT, R17, UR5, PT, P1 ;  /* 0x0000000511007c0c */ /* 0x000fda000bf26110 */
[----:B------:R-:W-:Y:S05]  /*6f10*/  @P1 BRA `(.L_x_173) ;  /* 0x00000004004c1947 */ /* 0x000fea0003800000 */
[----:B------:R-:W0:Y:S01]  /*6f20*/  S2R R12, SR_CTAID.X ;  /* 0x00000000000c7919 */ /* 0x000e220000002500 */
[----:B------:R-:W-:Y:S01]  /*6f30*/  ULDC.64 UR4, c[0x0][0x628] ;  /* 0x00018a0000047ab9 */ /* 0x000fe20000000a00 */
[----:B------:R-:W1:Y:S01]  /*6f40*/  LDC R13, c[0x0][0x144] ;  /* 0x00005100ff0d7b82 */ /* 0x000e620000000800 */
[----:B------:R-:W-:Y:S01]  /*6f50*/  ISETP.NE.U32.AND P1, PT, RZ, UR4, PT ;  /* 0x00000004ff007c0c */ /* 0x000fe2000bf25070 */
[----:B------:R-:W2:Y:S01]  /*6f60*/  S2R R11, SR_CTAID.Y ;  /* 0x00000000000b7919 */ /* 0x000ea20000002600 */
[----:B------:R-:W-:Y:S01]  /*6f70*/  ULDC UR6, c[0x0][0x150] ;  /* 0x0000540000067ab9 */ /* 0x000fe20000000800 */
[----:B------:R-:W-:Y:S01]  /*6f80*/  ULDC UR7, c[0x0][0x630] ;  /* 0x00018c0000077ab9 */ /* 0x000fe20000000800 */
[----:B------:R-:W-:Y:S01]  /*6f90*/  ISETP.NE.AND.EX P1, PT, RZ, UR5, PT, P1 ;  /* 0x00000005ff007c0c */ /* 0x000fe2000bf25310 */
[----:B------:R-:W-:Y:S01]  /*6fa0*/  IMAD.MOV.U32 R4, RZ, RZ, R16 ;  /* 0x000000ffff047224 */ /* 0x000fe200078e0010 */
[----:B0-----:R-:W-:-:S05]  /*6fb0*/  I2FP.F32.U32 R5, R12 ;  /* 0x0000000c00057245 */ /* 0x001fca0000201000 */
[----:B------:R-:W-:Y:S01]  /*6fc0*/  FMUL R14, R5, UR6 ;  /* 0x00000006050e7c20 */ /* 0x000fe20008400000 */
[----:B------:R-:W-:-:S05]  /*6fd0*/  IMAD.MOV.U32 R5, RZ, RZ, R17 ;  /* 0x000000ffff057224 */ /* 0x000fca00078e0011 */
[----:B--2---:R-:W-:Y:S05]  /*6fe0*/  @!P1 BRA `(.L_x_174) ;  /* 0x0000000000289947 */ /* 0x004fea0003800000 */
[----:B------:R-:W-:Y:S02]  /*6ff0*/  ULDC UR6, c[0x0][0x634] ;  /* 0x00018d0000067ab9 */ /* 0x000fe40000000800 */
[----:B------:R-:W-:-:S05]  /*7000*/  IADD3 R5, P1, R16, UR6, RZ ;  /* 0x0000000610057c10 */ /* 0x000fca000ff3e0ff */
[----:B------:R-:W-:-:S04]  /*7010*/  IMAD.X R15, RZ, RZ, R17, P1 ;  /* 0x000000ffff0f7224 */ /* 0x000fc800008e0611 */
[----:B------:R-:W-:-:S04]  /*7020*/  IMAD.WIDE.U32 R6, R15, UR4, RZ ;  /* 0x000000040f067c25 */ /* 0x000fc8000f8e00ff */
[----:B------:R-:W-:-:S04]  /*7030*/  IMAD.WIDE.U32 R6, P1, R5, UR5, R6 ;  /* 0x0000000505067c25 */ /* 0x000fc8000f820006 */
[----:B------:R-:W-:-:S04]  /*7040*/  IMAD.WIDE.U32 R4, R5, UR4, RZ ;  /* 0x0000000405047c25 */ /* 0x000fc8000f8e00ff */
[----:B------:R-:W-:Y:S01]  /*7050*/  IMAD.MOV.U32 R4, RZ, RZ, R7 ;  /* 0x000000ffff047224 */ /* 0x000fe200078e0007 */
[----:B------:R-:W-:Y:S01]  /*7060*/  IADD3 RZ, P3, R5, R6, RZ ;  /* 0x0000000605ff7210 */ /* 0x000fe20007f7e0ff */
[----:B------:R-:W-:-:S04]  /*7070*/  IMAD.X R5, RZ, RZ, RZ, P1 ;  /* 0x000000ffff057224 */ /* 0x000fc800008e06ff */
[----:B------:R-:W-:-:S08]  /*7080*/  IMAD.WIDE.U32.X R4, R15, UR5, R4, P3 ;  /* 0x000000050f047c25 */ /* 0x000fd000098e0404 */
.L_x_174:
[--C-:B------:R-:W-:Y:S01]  /*7090*/  SHF.R.U64 R19, R4, UR7, R5.reuse ;  /* 0x0000000704137c19 */ /* 0x100fe20008001205 */
[----:B------:R-:W0:Y:S01]  /*70a0*/  F2I.U32.TRUNC.NTZ R14, R14 ;  /* 0x0000000e000e7305 */ /* 0x000e22000020f000 */
[----:B------:R-:W-:Y:S01]  /*70b0*/  SHF.R.U32.HI R4, RZ, UR7, R5 ;  /* 0x00000007ff047c19 */ /* 0x000fe20008011605 */
[----:B------:R-:W-:Y:S01]  /*70c0*/  ULDC.64 UR4, c[0x0][0x620] ;  /* 0x0001880000047ab9 */ /* 0x000fe20000000a00 */
[----:B------:R-:W-:Y:S01]  /*70d0*/  IADD3 R7, P1, RZ, -R19, RZ ;  /* 0x80000013ff077210 */ /* 0x000fe20007f3e0ff */
[----:B------:R-:W-:Y:S01]  /*70e0*/  ULDC.64 UR6, c[0x0][0x640] ;  /* 0x0001900000067ab9 */ /* 0x000fe20000000a00 */
[----:B------:R-:W2:Y:S03]  /*70f0*/  LDC R18, c[0x0][0x148] ;  /* 0x00005200ff127b82 */ /* 0x000ea60000000800 */
[----:B------:R-:W-:Y:S01]  /*7100*/  IMAD.X R4, RZ, RZ, ~R4, P1 ;  /* 0x000000ffff047224 */ /* 0x000fe200008e0e04 */
[----:B------:R-:W-:-:S03]  /*7110*/  ISETP.NE.U32.AND P1, PT, RZ, UR6, PT ;  /* 0x00000006ff007c0c */ /* 0x000fc6000bf25070 */
[----:B------:R-:W-:Y:S01]  /*7120*/  IMAD R6, R4, UR4, RZ ;  /* 0x0000000404067c24 */ /* 0x000fe2000f8e02ff */
[----:B------:R-:W-:Y:S01]  /*7130*/  ISETP.NE.AND.EX P1, PT, RZ, UR7, PT, P1 ;  /* 0x00000007ff007c0c */ /* 0x000fe2000bf25310 */
[----:B------:R-:W-:Y:S01]  /*7140*/  IMAD.WIDE.U32 R4, R7, UR4, R16 ;  /* 0x0000000407047c25 */ /* 0x000fe2000f8e0010 */
[----:B------:R-:W-:-:S03]  /*7150*/  ULDC UR4, c[0x0][0x618] ;  /* 0x0001860000047ab9 */ /* 0x000fc60000000800 */
[----:B------:R-:W-:Y:S01]  /*7160*/  IMAD R7, R7, UR5, R6 ;  /* 0x0000000507077c24 */ /* 0x000fe2000f8e0206 */
[----:B------:R-:W-:Y:S01]  /*7170*/  ULDC UR5, c[0x0][0x154] ;  /* 0x0000550000057ab9 */ /* 0x000fe20000000800 */
[----:B0-----:R-:W-:Y:S02]  /*7180*/  IMAD.MOV R6, RZ, RZ, -R14 ;  /* 0x000000ffff067224 */ /* 0x001fe400078e0a0e */
[----:B------:R-:W-:Y:S02]  /*7190*/  IMAD.IADD R5, R5, 0x1, R7 ;  /* 0x0000000105057824 */ /* 0x000fe400078e0207 */
[----:B-1----:R-:W-:Y:S01]  /*71a0*/  IMAD R12, R13, R6, R12 ;  /* 0x000000060d0c7224 */ /* 0x002fe200078e020c */
[----:B------:R-:W-:Y:S02]  /*71b0*/  I2FP.F32.U32 R6, R11 ;  /* 0x0000000b00067245 */ /* 0x000fe40000201000 */
[--C-:B------:R-:W-:Y:S02]  /*71c0*/  SHF.R.U64 R13, R4, UR4, R5.reuse ;  /* 0x00000004040d7c19 */ /* 0x100fe40008001205 */
[----:B------:R-:W-:Y:S01]  /*71d0*/  SHF.R.U32.HI R4, RZ, UR4, R5 ;  /* 0x00000004ff047c19 */ /* 0x000fe20008011605 */
[----:B------:R-:W-:Y:S01]  /*71e0*/  FMUL R6, R6, UR5 ;  /* 0x0000000506067c20 */ /* 0x000fe20008400000 */
[----:B------:R-:W-:-:S02]  /*71f0*/  ULDC UR4, c[0x0][0x608] ;  /* 0x0001820000047ab9 */ /* 0x000fc40000000800 */
[--C-:B------:R-:W-:Y:S01]  /*7200*/  SHF.R.U64 R15, R13, UR4, R4.reuse ;  /* 0x000000040d0f7c19 */ /* 0x100fe20008001204 */
[----:B------:R0:W1:Y:S01]  /*7210*/  F2I.U32.TRUNC.NTZ R20, R6 ;  /* 0x0000000600147305 */ /* 0x000062000020f000 */
[----:B------:R-:W-:Y:S01]  /*7220*/  SHF.R.U32.HI R4, RZ, UR4, R4 ;  /* 0x00000004ff047c19 */ /* 0x000fe20008011604 */
[----:B------:R-:W-:-:S03]  /*7230*/  ULDC UR4, c[0x0][0x658] ;  /* 0x0001960000047ab9 */ /* 0x000fc60000000800 */
[--C-:B------:R-:W-:Y:S02]  /*7240*/  SHF.R.U64 R14, R15, UR4, R4.reuse ;  /* 0x000000040f0e7c19 */ /* 0x100fe40008001204 */
[----:B------:R-:W-:-:S03]  /*7250*/  SHF.R.U32.HI R21, RZ, UR4, R4 ;  /* 0x00000004ff157c19 */ /* 0x000fc60008011604 */
[----:B------:R-:W-:Y:S02]  /*7260*/  IMAD.MOV.U32 R4, RZ, RZ, R14 ;  /* 0x000000ffff047224 */ /* 0x000fe400078e000e */
[----:B------:R-:W-:Y:S01]  /*7270*/  IMAD.MOV.U32 R5, RZ, RZ, R21 ;  /* 0x000000ffff057224 */ /* 0x000fe200078e0015 */
[----:B0-----:R-:W-:Y:S06]  /*7280*/  @!P1 BRA `(.L_x_175) ;  /* 0x0000000000289947 */ /* 0x001fec0003800000 */
        /* <DEDUP_REMOVED lines=10> */
.L_x_175:
[----:B------:R-:W-:Y:S01]  /*7330*/  ISETP.NE.AND P1, PT, R2, 0x1, PT ;  /* 0x000000010200780c */ /* 0x000fe20003f25270 */
[----:B------:R-:W-:Y:S01]  /*7340*/  ULDC UR4, c[0x0][0x648] ;  /* 0x0001920000047ab9 */ /* 0x000fe20000000800 */
[----:B------:R-:W-:Y:S01]  /*7350*/  LOP3.LUT R15, R15, UR14, RZ, 0xc0, !PT ;  /* 0x0000000e0f0f7c12 */ /* 0x000fe2000f8ec0ff */
[----:B-1----:R-:W-:Y:S01]  /*7360*/  IMAD.MOV R20, RZ, RZ, -R20 ;  /* 0x000000ffff147224 */ /* 0x002fe200078e0a14 */
[----:B------:R-:W-:Y:S01]  /*7370*/  SHF.R.U64 R4, R4, UR4, R5 ;  /* 0x0000000404047c19 */ /* 0x000fe20008001205 */
[----:B------:R-:W-:Y:S01]  /*7380*/  ULDC UR4, c[0x0][0x638] ;  /* 0x00018e0000047ab9 */ /* 0x000fe20000000800 */
[----:B------:R-:W-:Y:S01]  /*7390*/  LOP3.LUT R13, R13, UR13, RZ, 0xc0, !PT ;  /* 0x0000000d0d0d7c12 */ /* 0x000fe2000f8ec0ff */
[----:B------:R-:W-:Y:S02]  /*73a0*/  ULDC UR5, c[0x0][0x610] ;  /* 0x0001840000057ab9 */ /* 0x000fe40000000800 */
[----:B------:R-:W-:Y:S02]  /*73b0*/  IMAD.MOV R5, RZ, RZ, -R4 ;  /* 0x000000ffff057224 */ /* 0x000fe400078e0a04 */
[----:B------:R-:W-:-:S02]  /*73c0*/  IMAD R15, R4, UR15, R15 ;  /* 0x0000000f040f7c24 */ /* 0x000fc4000f8e020f */
[----:B--2---:R-:W-:Y:S02]  /*73d0*/  @P1 IMAD R12, R18, R20, R11 ;  /* 0x00000014120c1224 */ /* 0x004fe400078e020b */
[----:B------:R-:W-:Y:S01]  /*73e0*/  IMAD R14, R5, UR4, R14 ;  /* 0x00000004050e7c24 */ /* 0x000fe2000f8e020e */
[----:B------:R-:W-:Y:S01]  /*73f0*/  ULDC UR4, c[0x0][0x600] ;  /* 0x0001800000047ab9 */ /* 0x000fe20000000800 */
[----:B------:R-:W-:Y:S02]  /*7400*/  IMAD R12, R15, UR5, R12 ;  /* 0x000000050f0c7c24 */ /* 0x000fe4000f8e020c */
[----:B------:R-:W-:Y:S02]  /*7410*/  IMAD R5, R14, UR4, R13 ;  /* 0x000000040e057c24 */ /* 0x000fe4000f8e020d */
[----:B------:R-:W-:-:S03]  /*7420*/  IMAD.MOV.U32 R4, RZ, RZ, 0x1 ;  /* 0x00000001ff047424 */ /* 0x000fc600078e00ff */
[----:B------:R-:W-:Y:S02]  /*7430*/  SEL R18, R5, R12, !P1 ;  /* 0x0000000c05127207 */ /* 0x000fe40004800000 */
[----:B------:R-:W-:-:S07]  /*7440*/  SEL R22, R12, R5, !P1 ;  /* 0x000000050c167207 */ /* 0x000fce0004800000 */
.L_x_173:
[----:B------:R-:W-:Y:S05]  /*7450*/  BSYNC B1 ;  /* 0x0000000000017941 */ /* 0x000fea0003800000 */
.L_x_172:
[----:B------:R-:W-:-:S13]  /*7460*/  LOP3.LUT P1, RZ, R4, 0xff, RZ, 0xc0, !PT ;  /* 0x000000ff04ff7812 */ /* 0x000fda000782c0ff */
[----:B------:R-:W-:Y:S05]  /*7470*/  @P1 BRA `(.L_x_176) ;  /* 0xfffffff400401947 */ /* 0x000fea000383ffff */
[----:B------:R-:W-:Y:S05]  /*7480*/  BSYNC B0 ;  /* 0x0000000000007941 */ /* 0x000fea0003800000 */
.L_x_164:
[----:B------:R-:W-:-:S03]  /*7490*/  UMOV UR4, 0xffffffff ;  /* 0xffffffff00047882 */ /* 0x000fc60000000000 */
[----:B------:R-:W-:Y:S05]  /*74a0*/  BRA.DIV UR4, `(.L_x_177) ;  /* 0x0000000604fc7947 */ /* 0x000fea000b800000 */
[----:B------:R-:W-:-:S13]  /*74b0*/  ELECT P6, URZ, PT ;  /* 0x00000000003f782f */ /* 0x000fda00038c0000 */
.L_x_198:
[----:B------:R-:W-:Y:S04]  /*74c0*/  BSSY B0, `(.L_x_178) ;  /* 0x0000058000007945 */ /* 0x000fe80003800000 */
[----:B------:R-:W-:Y:S05]  /*74d0*/  @!P6 BRA `(.L_x_179) ;  /* 0x000000040058e947 */ /* 0x000fea0003800000 */
[----:B------:R-:W-:-:S04]  /*74e0*/  LOP3.LUT R23, R23, 0x2, RZ, 0xfc, !PT ;  /* 0x0000000217177812 */ /* 0x000fc800078efcff */
[----:B------:R-:W-:-:S13]  /*74f0*/  ISETP.NE.AND P0, PT, R23, 0x3, PT ;  /* 0x000000031700780c */ /* 0x000fda0003f05270 */
[----:B------:R-:W-:Y:S05]  /*7500*/  @!P0 BRA `(.L_x_180) ;  /* 0x0000000000048947 */ /* 0x000fea0003800000 */
[----:B------:R-:W-:Y:S01]  /*7510*/  BPT.TRAP 0x1 ;  /* 0x000000040000795c */ /* 0x000fe20000300000 */
.L_x_180:
[----:B------:R-:W0:Y:S01]  /*7520*/  S2R R5, SR_CgaCtaId ;  /* 0x0000000000057919 */ /* 0x000e220000008800 */
[----:B------:R-:W-:Y:S02]  /*7530*/  MOV R0, 0x400 ;  /* 0x0000040000007802 */ /* 0x000fe40000000f00 */
[----:B------:R-:W-:Y:S02]  /*7540*/  SHF.L.U32 R2, R3, 0x1f, RZ ;  /* 0x0000001f03027819 */ /* 0x000fe400000006ff */
[----:B0-----:R-:W-:-:S05]  /*7550*/  LEA R5, R5, R0, 0x18 ;  /* 0x0000000005057211 */ /* 0x001fca00078ec0ff */
[----:B------:R-:W-:-:S04]  /*7560*/  VIADD R5, R5, 0x48 ;  /* 0x0000004805057836 */ /* 0x000fc80000000000 */
[C---:B------:R-:W-:Y:S02]  /*7570*/  IMAD R7, R8.reuse, 0x8, R5 ;  /* 0x0000000808077824 */ /* 0x040fe400078e0205 */
[----:B------:R-:W-:Y:S02]  /*7580*/  VIADD R8, R8, 0x1 ;  /* 0x0000000108087836 */ /* 0x000fe40000000000 */
[----:B------:R-:W0:Y:S03]  /*7590*/  SYNCS.PHASECHK.TRANS64.TRYWAIT P0, [R7+URZ], R2 ;  /* 0x00000002070075a7 */ /* 0x000e26000800017f */
[----:B------:R-:W-:-:S04]  /*75a0*/  ISETP.NE.AND P1, PT, R8, 0x9, PT ;  /* 0x000000090800780c */ /* 0x000fc80003f25270 */
[----:B------:R-:W-:Y:S02]  /*75b0*/  SEL R0, RZ, 0x1, P1 ;  /* 0x00000001ff007807 */ /* 0x000fe40000800000 */
[----:B------:R-:W-:Y:S02]  /*75c0*/  SEL R8, R8, RZ, P1 ;  /* 0x000000ff08087207 */ /* 0x000fe40000800000 */
[----:B------:R-:W-:-:S03]  /*75d0*/  LOP3.LUT R9, R3, R0, RZ, 0x3c, !PT ;  /* 0x0000000003097212 */ /* 0x000fc600078e3cff */
[----:B------:R-:W-:Y:S01]  /*75e0*/  IMAD R6, R8, 0x8, R5 ;  /* 0x0000000808067824 */ /* 0x000fe200078e0205 */
[----:B------:R-:W-:Y:S01]  /*75f0*/  SHF.L.U32 R3, R9, 0x1f, RZ ;  /* 0x0000001f09037819 */ /* 0x000fe200000006ff */
[----:B0-----:R-:W-:Y:S06]  /*7600*/  @!P0 BRA `(.L_x_181) ;  /* 0x0000000400c48947 */ /* 0x001fec0003800000 */
.L_x_199:
[----:B------:R-:W1:Y:S01]  /*7610*/  SYNCS.PHASECHK.TRANS64.TRYWAIT P0, [R6+URZ], R3 ;  /* 0x00000003060075a7 */ /* 0x000e62000800017f */
[----:B------:R-:W-:-:S05]  /*7620*/  VIADD R0, R8, 0x1 ;  /* 0x0000000108007836 */ /* 0x000fca0000000000 */
[----:B------:R-:W-:-:S04]  /*7630*/  ISETP.NE.AND P1, PT, R0, 0x9, PT ;  /* 0x000000090000780c */ /* 0x000fc80003f25270 */
[----:B0-----:R-:W-:Y:S02]  /*7640*/  SEL R2, RZ, 0x1, P1 ;  /* 0x00000001ff027807 */ /* 0x001fe40000800000 */
[----:B------:R-:W-:Y:S02]  /*7650*/  SEL R0, R0, RZ, P1 ;  /* 0x000000ff00007207 */ /* 0x000fe40000800000 */
[----:B------:R-:W-:-:S03]  /*7660*/  LOP3.LUT R9, R9, R2, RZ, 0x3c, !PT ;  /* 0x0000000209097212 */ /* 0x000fc600078e3cff */
[----:B------:R-:W-:Y:S01]  /*7670*/  IMAD R7, R0, 0x8, R5 ;  /* 0x0000000800077824 */ /* 0x000fe200078e0205 */
[----:B------:R-:W-:Y:S01]  /*7680*/  SHF.L.U32 R4, R9, 0x1f, RZ ;  /* 0x0000001f09047819 */ /* 0x000fe200000006ff */
[----:B-1----:R-:W-:Y:S06]  /*7690*/  @!P0 BRA `(.L_x_182) ;  /* 0x0000000400b48947 */ /* 0x002fec0003800000 */
.L_x_200:
[----:B------:R-:W1:Y:S01]  /*76a0*/  SYNCS.PHASECHK.TRANS64.TRYWAIT P0, [R7+URZ], R4 ;  /* 0x00000004070075a7 */ /* 0x000e62000800017f */
[----:B------:R-:W-:-:S05]  /*76b0*/  VIADD R0, R0, 0x1 ;  /* 0x0000000100007836 */ /* 0x000fca0000000000 */
[----:B------:R-:W-:-:S04]  /*76c0*/  ISETP.NE.AND P1, PT, R0, 0x9, PT ;  /* 0x000000090000780c */ /* 0x000fc80003f25270 */
[----:B------:R-:W-:Y:S02]  /*76d0*/  SEL R2, RZ, 0x1, P1 ;  /* 0x00000001ff027807 */ /* 0x000fe40000800000 */
[----:B------:R-:W-:Y:S02]  /*76e0*/  SEL R0, R0, RZ, P1 ;  /* 0x000000ff00007207 */ /* 0x000fe40000800000 */
[----:B------:R-:W-:-:S03]  /*76f0*/  LOP3.LUT R9, R9, R2, RZ, 0x3c, !PT ;  /* 0x0000000209097212 */ /* 0x000fc600078e3cff */
[----:B0-----:R-:W-:Y:S01]  /*7700*/  IMAD R6, R0, 0x8, R5 ;  /* 0x0000000800067824 */ /* 0x001fe200078e0205 */
[----:B------:R-:W-:Y:S01]  /*7710*/  SHF.L.U32 R3, R9, 0x1f, RZ ;  /* 0x0000001f09037819 */ /* 0x000fe200000006ff */
[----:B-1----:R-:W-:Y:S06]  /*7720*/  @!P0 BRA `(.L_x_183) ;  /* 0x0000000400a48947 */ /* 0x002fec0003800000 */
.L_x_201:
        /* <DEDUP_REMOVED lines=9> */
.L_x_202:
        /* <DEDUP_REMOVED lines=9> */
.L_x_203:
        /* <DEDUP_REMOVED lines=9> */
.L_x_204:
        /* <DEDUP_REMOVED lines=9> */
.L_x_205:
[----:B------:R-:W1:Y:S01]  /*7970*/  SYNCS.PHASECHK.TRANS64.TRYWAIT P0, [R6+URZ], R3 ;  /* 0x00000003060075a7 */ /* 0x000e62000800017f */
[----:B------:R-:W-:-:S05]  /*7980*/  VIADD R0, R0, 0x1 ;  /* 0x0000000100007836 */ /* 0x000fca0000000000 */
[----:B------:R-:W-:-:S04]  /*7990*/  ISETP.NE.AND P1, PT, R0, 0x9, PT ;  /* 0x000000090000780c */ /* 0x000fc80003f25270 */
[----:B------:R-:W-:Y:S02]  /*79a0*/  SEL R2, RZ, 0x1, P1 ;  /* 0x00000001ff027807 */ /* 0x000fe40000800000 */
[----:B------:R-:W-:Y:S02]  /*79b0*/  SEL R0, R0, RZ, P1 ;  /* 0x000000ff00007207 */ /* 0x000fe40000800000 */
[----:B------:R-:W-:Y:S01]  /*79c0*/  LOP3.LUT R2, R9, R2, RZ, 0x3c, !PT ;  /* 0x0000000209027212 */ /* 0x000fe200078e3cff */
[----:B-1----:R-:W-:Y:S06]  /*79d0*/  @!P0 BRA `(.L_x_188) ;  /* 0x00000004005c8947 */ /* 0x002fec0003800000 */
.L_x_206:
[----:B------:R-:W-:Y:S01]  /*79e0*/  IMAD R5, R0, 0x8, R5 ;  /* 0x0000000800057824 */ /* 0x000fe200078e0205 */
[----:B------:R-:W-:-:S07]  /*79f0*/  SHF.L.U32 R0, R2, 0x1f, RZ ;  /* 0x0000001f02007819 */ /* 0x000fce00000006ff */
.L_x_189:
[----:B--2---:R2:W3:Y:S02]  /*7a00*/  SYNCS.PHASECHK.TRANS64.TRYWAIT P0, [R5+URZ], R0 ;  /* 0x00000000050075a7 */ /* 0x0044e4000800017f */
[----:B---3--:R-:W-:Y:S05]  /*7a10*/  @!P0 NANOSLEEP.SYNCS 0x989680 ;  /* 0x009896800000895d */ /* 0x008fea0003900000 */
[----:B------:R-:W3:Y:S02]  /*7a20*/  @!P0 SYNCS.PHASECHK.TRANS64 P0, [R5+URZ], R0 ;  /* 0x00000000050085a7 */ /* 0x000ee4000800007f */
[----:B---3--:R-:W-:Y:S05]  /*7a30*/  @!P0 BRA `(.L_x_189) ;  /* 0xfffffffc00f08947 */ /* 0x008fea000383ffff */
.L_x_179:
[----:B------:R-:W-:Y:S05]  /*7a40*/  BSYNC B0 ;  /* 0x0000000000007941 */ /* 0x000fea0003800000 */
.L_x_178:
[----:B------:R-:W-:Y:S05]  /*7a50*/  EXIT ;  /* 0x000000000000794d */ /* 0x000fea0003800000 */
.L_x_16:
[----:B0-----:R-:W-:-:S04]  /*7a60*/  IMAD.U32 R3, RZ, RZ, UR43 ;  /* 0x0000002bff037e24 */ /* 0x001fc8000f8e00ff */
[----:B------:R0:W1:Y:S03]  /*7a70*/  SYNCS.PHASECHK.TRANS64.TRYWAIT P0, [R3+URZ+-0x8], R0 ;  /* 0xfffff800030075a7 */ /* 0x000066000800017f */
[----:B-1----:R-:W-:Y:S05]  /*7a80*/  @!P0 NANOSLEEP.SYNCS 0x989680 ;  /* 0x009896800000895d */ /* 0x002fea0003900000 */
[----:B------:R-:W1:Y:S02]  /*7a90*/  @!P0 SYNCS.PHASECHK.TRANS64 P0, [R3+URZ+-0x8], R0 ;  /* 0xfffff800030085a7 */ /* 0x000e64000800007f */
[----:B-1----:R-:W-:Y:S05]  /*7aa0*/  @!P0 BRA `(.L_x_16) ;  /* 0xfffffffc00ec8947 */ /* 0x002fea000383ffff */
[----:B------:R-:W-:Y:S05]  /*7ab0*/  BRA `(.L_x_190) ;  /* 0xffffff9800d87947 */ /* 0x000fea000383ffff */
.L_x_21:
[----:B-1----:R1:W2:Y:S02]  /*7ac0*/  SYNCS.PHASECHK.TRANS64.TRYWAIT P1, [R3+URZ], R0 ;  /* 0x00000000030075a7 */ /* 0x0022a4000802017f */
[----:B--2---:R-:W-:Y:S05]  /*7ad0*/  @!P1 NANOSLEEP.SYNCS 0x989680 ;  /* 0x009896800000995d */ /* 0x004fea0003900000 */
[----:B------:R-:W2:Y:S02]  /*7ae0*/  @!P1 SYNCS.PHASECHK.TRANS64 P1, [R3+URZ], R0 ;  /* 0x00000000030095a7 */ /* 0x000ea4000802007f */
[----:B--2---:R-:W-:Y:S05]  /*7af0*/  @!P1 BRA `(.L_x_21) ;  /* 0xfffffffc00f09947 */ /* 0x004fea000383ffff */
[----:B------:R-:W-:Y:S05]  /*7b00*/  BRA `(.L_x_20) ;  /* 0xffffff9c004c7947 */ /* 0x000fea000383ffff */
.L_x_26:
[----:B-1----:R-:W-:-:S04]  /*7b10*/  IMAD.U32 R4, RZ, RZ, UR4 ;  /* 0x00000004ff047e24 */ /* 0x002fc8000f8e00ff */
[----:B------:R1:W2:Y:S03]  /*7b20*/  SYNCS.PHASECHK.TRANS64.TRYWAIT P1, [R4+URZ], R3 ;  /* 0x00000003040075a7 */ /* 0x0002a6000802017f */
[----:B--2---:R-:W-:Y:S05]  /*7b30*/  @!P1 NANOSLEEP.SYNCS 0x989680 ;  /* 0x009896800000995d */ /* 0x004fea0003900000 */
[----:B------:R-:W2:Y:S02]  /*7b40*/  @!P1 SYNCS.PHASECHK.TRANS64 P1, [R4+URZ], R3 ;  /* 0x00000003040095a7 */ /* 0x000ea4000802007f */
[----:B--2---:R-:W-:Y:S05]  /*7b50*/  @!P1 BRA `(.L_x_26) ;  /* 0xfffffffc00ec9947 */ /* 0x004fea000383ffff */
[----:B------:R-:W-:Y:S05]  /*7b60*/  BRA `(.L_x_25) ;  /* 0xffffffa000187947 */ /* 0x000fea000383ffff */
.L_x_32:
[----:B0-----:R-:W-:-:S04]  /*7b70*/  IMAD.U32 R3, RZ, RZ, UR43 ;  /* 0x0000002bff037e24 */ /* 0x001fc8000f8e00ff */
[----:B------:R0:W1:Y:S03]  /*7b80*/  SYNCS.PHASECHK.TRANS64.TRYWAIT P0, [R3+URZ+0x8], R0 ;  /* 0x00000800030075a7 */ /* 0x000066000800017f */
[----:B-1----:R-:W-:Y:S05]  /*7b90*/  @!P0 NANOSLEEP.SYNCS 0x989680 ;  /* 0x009896800000895d */ /* 0x002fea0003900000 */
[----:B------:R-:W1:Y:S02]  /*7ba0*/  @!P0 SYNCS.PHASECHK.TRANS64 P0, [R3+URZ+0x8], R0 ;  /* 0x00000800030085a7 */ /* 0x000e64000800007f */
[----:B-1----:R-:W-:Y:S05]  /*7bb0*/  @!P0 BRA `(.L_x_32) ;  /* 0xfffffffc00ec8947 */ /* 0x002fea000383ffff */
[----:B------:R-:W-:Y:S05]  /*7bc0*/  BRA `(.L_x_191) ;  /* 0xffffffa400447947 */ /* 0x000fea000383ffff */
.L_x_165:
[----:B------:R-:W-:Y:S01]  /*7bd0*/  BSSY B1, `(.L_x_192) ;  /* 0x0000006000017945 */ /* 0x000fe20003800000 */
[----:B------:R-:W-:-:S07]  /*7be0*/  IMAD.MOV.U32 R15, RZ, RZ, -0x1 ;  /* 0xffffffffff0f7424 */ /* 0x000fce00078e00ff */
[----:B-----5:R-:W-:Y:S05]  /*7bf0*/  WARPSYNC.COLLECTIVE R15, `(.L_x_193) ;  /* 0x000000000f0c7348 */ /* 0x020fea0003c00000 */
[----:B------:R-:W-:Y:S02]  /*7c00*/  ELECT P6, UR62, PT ;  /* 0x00000000003e782f */ /* 0x000fe400038c0000 */
[----:B------:R-:W-:Y:S01]  /*7c10*/  MOV R14, UR62 ;  /* 0x0000003e000e7c02 */ /* 0x000fe20008000f00 */
[----:B-----5:R-:W-:Y:S10]  /*7c20*/  ENDCOLLECTIVE ;  /* 0x000000000000791b */ /* 0x020ff40003800000 */
.L_x_193:
[----:B------:R-:W-:Y:S05]  /*7c30*/  BSYNC B1 ;  /* 0x0000000000017941 */ /* 0x000fea0003800000 */
.L_x_192:
[----:B------:R-:W-:Y:S05]  /*7c40*/  BRA `(.L_x_194) ;  /* 0xffffffec00587947 */ /* 0x000fea000383ffff */
.L_x_168:
[----:B-1----:R1:W2:Y:S02]  /*7c50*/  SYNCS.PHASECHK.TRANS64.TRYWAIT P1, [R11+URZ+0x48], R6 ;  /* 0x000048060b0075a7 */ /* 0x0022a4000802017f */
[----:B--2---:R-:W-:Y:S05]  /*7c60*/  @!P1 NANOSLEEP.SYNCS 0x989680 ;  /* 0x009896800000995d */ /* 0x004fea0003900000 */
[----:B------:R-:W2:Y:S02]  /*7c70*/  @!P1 SYNCS.PHASECHK.TRANS64 P1, [R11+URZ+0x48], R6 ;  /* 0x000048060b0095a7 */ /* 0x000ea4000802007f */
[----:B--2---:R-:W-:Y:S05]  /*7c80*/  @!P1 BRA `(.L_x_168) ;  /* 0xfffffffc00f09947 */ /* 0x004fea000383ffff */
[----:B------:R-:W-:Y:S05]  /*7c90*/  BRA `(.L_x_195) ;  /* 0xffffffec008c7947 */ /* 0x000fea000383ffff */
.L_x_177:
[----:B------:R-:W-:Y:S01]  /*7ca0*/  BSSY B0, `(.L_x_196) ;  /* 0x0000006000007945 */ /* 0x000fe20003800000 */
[----:B------:R-:W-:-:S07]  /*7cb0*/  IMAD.MOV.U32 R15, RZ, RZ, -0x1 ;  /* 0xffffffffff0f7424 */ /* 0x000fce00078e00ff */
[----:B-----5:R-:W-:Y:S05]  /*7cc0*/  WARPSYNC.COLLECTIVE R15, `(.L_x_197) ;  /* 0x000000000f0c7348 */ /* 0x020fea0003c00000 */
[----:B------:R-:W-:Y:S02]  /*7cd0*/  ELECT P6, UR62, PT ;  /* 0x00000000003e782f */ /* 0x000fe400038c0000 */
[----:B------:R-:W-:Y:S01]  /*7ce0*/  MOV R14, UR62 ;  /* 0x0000003e000e7c02 */ /* 0x000fe20008000f00 */
[----:B-----5:R-:W-:Y:S10]  /*7cf0*/  ENDCOLLECTIVE ;  /* 0x000000000000791b */ /* 0x020ff40003800000 */
.L_x_197:
[----:B------:R-:W-:Y:S05]  /*7d00*/  BSYNC B0 ;  /* 0x0000000000007941 */ /* 0x000fea0003800000 */
.L_x_196:
[----:B------:R-:W-:Y:S05]  /*7d10*/  BRA `(.L_x_198) ;  /* 0xfffffff400e87947 */ /* 0x000fea000383ffff */
.L_x_181:
[----:B0-----:R0:W1:Y:S02]  /*7d20*/  SYNCS.PHASECHK.TRANS64.TRYWAIT P0, [R7+URZ], R2 ;  /* 0x00000002070075a7 */ /* 0x001064000800017f */
[----:B-1----:R-:W-:Y:S05]  /*7d30*/  @!P0 NANOSLEEP.SYNCS 0x989680 ;  /* 0x009896800000895d */ /* 0x002fea0003900000 */
[----:B------:R-:W1:Y:S02]  /*7d40*/  @!P0 SYNCS.PHASECHK.TRANS64 P0, [R7+URZ], R2 ;  /* 0x00000002070085a7 */ /* 0x000e64000800007f */
[----:B-1----:R-:W-:Y:S05]  /*7d50*/  @!P0 BRA `(.L_x_181) ;  /* 0xfffffffc00f08947 */ /* 0x002fea000383ffff */
[----:B------:R-:W-:Y:S05]  /*7d60*/  BRA `(.L_x_199) ;  /* 0xfffffff800287947 */ /* 0x000fea000383ffff */
.L_x_182:
[----:B0-----:R0:W1:Y:S02]  /*7d70*/  SYNCS.PHASECHK.TRANS64.TRYWAIT P0, [R6+URZ], R3 ;  /* 0x00000003060075a7 */ /* 0x001064000800017f */
[----:B-1----:R-:W-:Y:S05]  /*7d80*/  @!P0 NANOSLEEP.SYNCS 0x989680 ;  /* 0x009896800000895d */ /* 0x002fea0003900000 */
[----:B------:R-:W1:Y:S02]  /*7d90*/  @!P0 SYNCS.PHASECHK.TRANS64 P0, [R6+URZ], R3 ;  /* 0x00000003060085a7 */ /* 0x000e64000800007f */
[----:B-1----:R-:W-:Y:S05]  /*7da0*/  @!P0 BRA `(.L_x_182) ;  /* 0xfffffffc00f08947 */ /* 0x002fea000383ffff */
[----:B------:R-:W-:Y:S05]  /*7db0*/  BRA `(.L_x_200) ;  /* 0xfffffff800387947 */ /* 0x000fea000383ffff */
.L_x_183:
[----:B0-----:R0:W1:Y:S02]  /*7dc0*/  SYNCS.PHASECHK.TRANS64.TRYWAIT P0, [R7+URZ], R4 ;  /* 0x00000004070075a7 */ /* 0x001064000800017f */
[----:B-1----:R-:W-:Y:S05]  /*7dd0*/  @!P0 NANOSLEEP.SYNCS 0x989680 ;  /* 0x009896800000895d */ /* 0x002fea0003900000 */
[----:B------:R-:W1:Y:S02]  /*7de0*/  @!P0 SYNCS.PHASECHK.TRANS64 P0, [R7+URZ], R4 ;  /* 0x00000004070085a7 */ /* 0x000e64000800007f */
[----:B-1----:R-:W-:Y:S05]  /*7df0*/  @!P0 BRA `(.L_x_183) ;  /* 0xfffffffc00f08947 */ /* 0x002fea000383ffff */
[----:B------:R-:W-:Y:S05]  /*7e00*/  BRA `(.L_x_201) ;  /* 0xfffffff800487947 */ /* 0x000fea000383ffff */
.L_x_184:
[----:B0-----:R0:W1:Y:S02]  /*7e10*/  SYNCS.PHASECHK.TRANS64.TRYWAIT P0, [R6+URZ], R3 ;  /* 0x00000003060075a7 */ /* 0x001064000800017f */
[----:B-1----:R-:W-:Y:S05]  /*7e20*/  @!P0 NANOSLEEP.SYNCS 0x989680 ;  /* 0x009896800000895d */ /* 0x002fea0003900000 */
[----:B------:R-:W1:Y:S02]  /*7e30*/  @!P0 SYNCS.PHASECHK.TRANS64 P0, [R6+URZ], R3 ;  /* 0x00000003060085a7 */ /* 0x000e64000800007f */
[----:B-1----:R-:W-:Y:S05]  /*7e40*/  @!P0 BRA `(.L_x_184) ;  /* 0xfffffffc00f08947 */ /* 0x002fea000383ffff */
[----:B------:R-:W-:Y:S05]  /*7e50*/  BRA `(.L_x_202) ;  /* 0xfffffff800587947 */ /* 0x000fea000383ffff */
.L_x_185:
[----:B0-----:R0:W1:Y:S02]  /*7e60*/  SYNCS.PHASECHK.TRANS64.TRYWAIT P0, [R7+URZ], R4 ;  /* 0x00000004070075a7 */ /* 0x001064000800017f */
[----:B-1----:R-:W-:Y:S05]  /*7e70*/  @!P0 NANOSLEEP.SYNCS 0x989680 ;  /* 0x009896800000895d */ /* 0x002fea0003900000 */
[----:B------:R-:W1:Y:S02]  /*7e80*/  @!P0 SYNCS.PHASECHK.TRANS64 P0, [R7+URZ], R4 ;  /* 0x00000004070085a7 */ /* 0x000e64000800007f */
[----:B-1----:R-:W-:Y:S05]  /*7e90*/  @!P0 BRA `(.L_x_185) ;  /* 0xfffffffc00f08947 */ /* 0x002fea000383ffff */
[----:B------:R-:W-:Y:S05]  /*7ea0*/  BRA `(.L_x_203) ;  /* 0xfffffff800687947 */ /* 0x000fea000383ffff */
.L_x_186:
[----:B0-----:R0:W1:Y:S02]  /*7eb0*/  SYNCS.PHASECHK.TRANS64.TRYWAIT P0, [R6+URZ], R3 ;  /* 0x00000003060075a7 */ /* 0x001064000800017f */
[----:B-1----:R-:W-:Y:S05]  /*7ec0*/  @!P0 NANOSLEEP.SYNCS 0x989680 ;  /* 0x009896800000895d */ /* 0x002fea0003900000 */
[----:B------:R-:W1:Y:S02]  /*7ed0*/  @!P0 SYNCS.PHASECHK.TRANS64 P0, [R6+URZ], R3 ;  /* 0x00000003060085a7 */ /* 0x000e64000800007f */
[----:B-1----:R-:W-:Y:S05]  /*7ee0*/  @!P0 BRA `(.L_x_186) ;  /* 0xfffffffc00f08947 */ /* 0x002fea000383ffff */
[----:B------:R-:W-:Y:S05]  /*7ef0*/  BRA `(.L_x_204) ;  /* 0xfffffff800787947 */ /* 0x000fea000383ffff */
.L_x_187:
[----:B0-----:R0:W1:Y:S02]  /*7f00*/  SYNCS.PHASECHK.TRANS64.TRYWAIT P0, [R7+URZ], R4 ;  /* 0x00000004070075a7 */ /* 0x001064000800017f */
[----:B-1----:R-:W-:Y:S05]  /*7f10*/  @!P0 NANOSLEEP.SYNCS 0x989680 ;  /* 0x009896800000895d */ /* 0x002fea0003900000 */
[----:B------:R-:W1:Y:S02]  /*7f20*/  @!P0 SYNCS.PHASECHK.TRANS64 P0, [R7+URZ], R4 ;  /* 0x00000004070085a7 */ /* 0x000e64000800007f */
[----:B-1----:R-:W-:Y:S05]  /*7f30*/  @!P0 BRA `(.L_x_187) ;  /* 0xfffffffc00f08947 */ /* 0x002fea000383ffff */
[----:B------:R-:W-:Y:S05]  /*7f40*/  BRA `(.L_x_205) ;  /* 0xfffffff800887947 */ /* 0x000fea000383ffff */
.L_x_188:
[----:B-1----:R1:W2:Y:S02]  /*7f50*/  SYNCS.PHASECHK.TRANS64.TRYWAIT P0, [R6+URZ], R3 ;  /* 0x00000003060075a7 */ /* 0x0022a4000800017f */
[----:B--2---:R-:W-:Y:S05]  /*7f60*/  @!P0 NANOSLEEP.SYNCS 0x989680 ;  /* 0x009896800000895d */ /* 0x004fea0003900000 */
[----:B------:R-:W2:Y:S02]  /*7f70*/  @!P0 SYNCS.PHASECHK.TRANS64 P0, [R6+URZ], R3 ;  /* 0x00000003060085a7 */ /* 0x000ea4000800007f */
[----:B--2---:R-:W-:Y:S05]  /*7f80*/  @!P0 BRA `(.L_x_188) ;  /* 0xfffffffc00f08947 */ /* 0x004fea000383ffff */
[----:B------:R-:W-:Y:S05]  /*7f90*/  BRA `(.L_x_206) ;  /* 0xfffffff800907947 */ /* 0x000fea000383ffff */
.L_x_207:
[----:B------:R-:W-:-:S00]  /*7fa0*/  BRA `(.L_x_207) ;  /* 0xfffffffc00fc7947 */ /* 0x000fc0000383ffff */
[----:B------:R-:W-:-:S00]  /*7fb0*/  NOP ;  /* 0x0000000000007918 */ /* 0x000fc00000000000 */
        /* <DEDUP_REMOVED lines=12> */
.L_x_208:


//--------------------- .nv.global.init           --------------------------
	.section	.nv.global.init,"aw",@progbits
.nv.global.init:
	.type		$str$22,@object
	.size		$str$22,($str$23 - $str$22)
$str$22:
        /*0000*/ 	.byte	0x6b, 0x5f, 0x74, 0x69, 0x6c, 0x65, 0x5f, 0x63, 0x6f, 0x75, 0x6e, 0x74, 0x20, 0x3e, 0x3d, 0x20
        /*0010*/ 	.byte	0x31, 0x00
	.type		$str$23,@object
	.size		$str$23,(__unnamed_1 - $str$23)
$str$23:
        /*0012*/ 	.byte	0x2f, 0x74, 0x6d, 0x70, 0x2f, 0x63, 0x75, 0x74, 0x6c, 0x61, 0x73, 0x73, 0x5f, 0x73, 0x77, 0x65
        /*0022*/ 	.byte	0x65, 0x70, 0x5f, 0x73, 0x72, 0x63, 0x2f, 0x69, 0x6e, 0x63, 0x6c, 0x75, 0x64, 0x65, 0x2f, 0x63
        /*0032*/ 	.byte	0x75, 0x74, 0x6c, 0x61, 0x73, 0x73, 0x2f, 0x67, 0x65, 0x6d, 0x6d, 0x2f, 0x63, 0x6f, 0x6c, 0x6c
        /*0042*/ 	.byte	0x65, 0x63, 0x74, 0x69, 0x76, 0x65, 0x2f, 0x73, 0x6d, 0x39, 0x30, 0x5f, 0x6d, 0x6d, 0x61, 0x5f
        /*0052*/ 	.byte	0x74, 0x6d, 0x61, 0x5f, 0x67, 0x6d, 0x6d, 0x61, 0x5f, 0x73, 0x73, 0x5f, 0x77, 0x61, 0x72, 0x70
        /*0062*/ 	.byte	0x73, 0x70, 0x65, 0x63, 0x69, 0x61, 0x6c, 0x69, 0x7a, 0x65, 0x64, 0x2e, 0x68, 0x70, 0x70, 0x00
	.type		__unnamed_1,@object
	.size		__unnamed_1,(.L_0 - __unnamed_1)
__unnamed_1:
        /*0072*/ 	.byte	0x76, 0x6f, 0x69, 0x64, 0x20, 0x63, 0x75, 0x74, 0x6c, 0x61, 0x73, 0x73, 0x3a, 0x3a, 0x67, 0x65
        /* <DEDUP_REMOVED lines=179> */
        /*0bb2*/ 	.byte	0x65, 0x6e, 0x74, 0x69, 0x74, 0x79, 0x5d, 0x00
.L_0:


//--------------------- .nv.shared._ZN7cutlass13device_kernelINS_4gemm6kernel13GemmUniversalIN4cute5tupleIJiiiiEEENS1_10collective13CollectiveMmaINS1_34MainloopSm90TmaGmmaWarpSpecializedILi9ENS5_IJNS4_1CILi1EEESB_SB_EEENS1_32KernelTmaWarpSpecializedPingpongEEENS5_IJNSA_ILi64EEENSA_ILi128EEESF_EEENS_6half_tENS5_IJSB_llEEESI_NS5_IJlSB_lEEENS4_8TiledMMAINS4_8MMA_AtomIJNS4_4SM904GMMA26MMA_64x128x16_F32F16F16_SSILNSO_5MajorE1ELSQ_0ELNSO_7ScaleInE1ELSR_1EEEEEENS4_6LayoutISC_NS5_IJNSA_ILi0EEESV_SV_EEEEENS5_IJNS4_10UnderscoreESY_SY_EEEEENS4_13SM90_TMA_LOADENS4_14ComposedLayoutINS4_7SwizzleILi3ELi4ELi3EEENS4_18smem_ptr_flag_bitsILi16EEENSU_INS5_IJSF_NSA_ILi8EEEEEENS5_IJSB_SF_EEEEEEEvNS4_8identityES11_NS12_IS14_S16_NSU_INS5_IJS17_SF_EEENS5_IJSF_SB_EEEEEEEvS1C_EENS_8epilogue10collective6detail29Sm90TmaWarpSpecializedAdapterINS1J_15DefaultEpilogueISI_SK_SK_NS1I_6thread17LinearCombinationISI_Li1EffLNS1N_9ScaleType4KindE0ELNS_15FloatRoundStyleE2ESI_EENS1_15EpilogueDefaultEEEEEvvEEEEvNT_6ParamsE --------------------------
	.section	.nv.shared._ZN7cutlass13device_kernelINS_4gemm6kernel13GemmUniversalIN4cute5tupleIJiiiiEEENS1_10collective13CollectiveMmaINS1_34MainloopSm90TmaGmmaWarpSpecializedILi9ENS5_IJNS4_1CILi1EEESB_SB_EEENS1_32KernelTmaWarpSpecializedPingpongEEENS5_IJNSA_ILi64EEENSA_ILi128EEESF_EEENS_6half_tENS5_IJSB_llEEESI_NS5_IJlSB_lEEENS4_8TiledMMAINS4_8MMA_AtomIJNS4_4SM904GMMA26MMA_64x128x16_F32F16F16_SSILNSO_5MajorE1ELSQ_0ELNSO_7ScaleInE1ELSR_1EEEEEENS4_6LayoutISC_NS5_IJNSA_ILi0EEESV_SV_EEEEENS5_IJNS4_10UnderscoreESY_SY_EEEEENS4_13SM90_TMA_LOADENS4_14ComposedLayoutINS4_7SwizzleILi3ELi4ELi3EEENS4_18smem_ptr_flag_bitsILi16EEENSU_INS5_IJSF_NSA_ILi8EEEEEENS5_IJSB_SF_EEEEEEEvNS4_8identityES11_NS12_IS14_S16_NSU_INS5_IJS17_SF_EEENS5_IJSF_SB_EEEEEEEvS1C_EENS_8epilogue10collective6detail29Sm90TmaWarpSpecializedAdapterINS1J_15DefaultEpilogueISI_SK_SK_NS1I_6thread17LinearCombinationISI_Li1EffLNS1N_9ScaleType4KindE0ELNS_15FloatRoundStyleE2ESI_EENS1_15EpilogueDefaultEEEEEvvEEEEvNT_6ParamsE,"aw",@nobits
	.sectionflags	@""
	.align	16
	.zero		1024


//--------------------- .nv.shared.reserved.0     --------------------------
	.section	.nv.shared.reserved.0,"aw",@nobits
	.weak		__nv_reservedSMEM_offset_0_alias
	.size		__nv_reservedSMEM_offset_0_alias, 0, 0
	.other		__nv_reservedSMEM_offset_0_alias,@"STO_CUDA_RESERVED_SHARED STV_DEFAULT"
__nv_reservedSMEM_offset_0_alias:
	.zero		0


//--------------------- .nv.global                --------------------------
	.section	.nv.global,"aw",@nobits
.nv.global:
	.type		_ZN39_INTERNAL_b80b1818_4_k_cu_f8b54d7e_29864cute1_E,@object
	.size		_ZN39_INTERNAL_b80b1818_4_k_cu_f8b54d7e_29864cute1_E,(_ZN39_INTERNAL_b80b1818_4_k_cu_f8b54d7e_29864cuda3std3__45__cpo6cbeginE - _ZN39_INTERNAL_b80b1818_4_k_cu_f8b54d7e_29864cute1_E)
_ZN39_INTERNAL_b80b1818_4_k_cu_f8b54d7e_29864cute1_E:
	.zero		1
	.type		_ZN39_INTERNAL_b80b1818_4_k_cu_f8b54d7e_29864cuda3std3__45__cpo6cbeginE,@object
	.size		_ZN39_INTERNAL_b80b1818_4_k_cu_f8b54d7e_29864cuda3std3__45__cpo6cbeginE,(_ZN39_INTERNAL_b80b1818_4_k_cu_f8b54d7e_29864cuda3std3__48in_placeE - _ZN39_INTERNAL_b80b1818_4_k_cu_f8b54d7e_29864cuda3std3__45__cpo6cbeginE)
_ZN39_INTERNAL_b80b1818_4_k_cu_f8b54d7e_29864cuda3std3__45__cpo6cbeginE:
	.zero		1
	.type		_ZN39_INTERNAL_b80b1818_4_k_cu_f8b54d7e_29864cuda3std3__48in_placeE,@object
	.size		_ZN39_INTERNAL_b80b1818_4_k_cu_f8b54d7e_29864cuda3std3__48in_placeE,(_ZN39_INTERNAL_b80b1818_4_k_cu_f8b54d7e_29864cuda3std6ranges3__45__cpo9iter_moveE - _ZN39_INTERNAL_b80b1818_4_k_cu_f8b54d7e_29864cuda3std3__48in_placeE)
_ZN39_INTERNAL_b80b1818_4_k_cu_f8b54d7e_29864cuda3std3__48in_placeE:
	.zero		1
	.type		_ZN39_INTERNAL_b80b1818_4_k_cu_f8b54d7e_29864cuda3std6ranges3__45__cpo9iter_moveE,@object
	.size		_ZN39_INTERNAL_b80b1818_4_k_cu_f8b54d7e_29864cuda3std6ranges3__45__cpo9iter_moveE,(_ZN39_INTERNAL_b80b1818_4_k_cu_f8b54d7e_29864cuda3std3__45__cpo5beginE - _ZN39_INTERNAL_b80b1818_4_k_cu_f8b54d7e_29864cuda3std6ranges3__45__cpo9iter_moveE)
_ZN39_INTERNAL_b80b1818_4_k_cu_f8b54d7e_29864cuda3std6ranges3__45__cpo9iter_moveE:
	.zero		1
	.type		_ZN39_INTERNAL_b80b1818_4_k_cu_f8b54d7e_29864cuda3std3__45__cpo5beginE,@object
	.size		_ZN39_INTERNAL_b80b1818_4_k_cu_f8b54d7e_29864cuda3std3__45__cpo5beginE,(_ZN39_INTERNAL_b80b1818_4_k_cu_f8b54d7e_29864cuda3std3__441_GLOBAL__N__b80b1818_4_k_cu_f8b54d7e_29866ignoreE - _ZN39_INTERNAL_b80b1818_4_k_cu_f8b54d7e_29864cuda3std3__45__cpo5beginE)
_ZN39_INTERNAL_b80b1818_4_k_cu_f8b54d7e_29864cuda3std3__45__cpo5beginE:
	.zero		1
	.type		_ZN39_INTERNAL_b80b1818_4_k_cu_f8b54d7e_29864cuda3std3__441_GLOBAL__N__b80b1818_4_k_cu_f8b54d7e_29866ignoreE,@object
	.size		_ZN39_INTERNAL_b80b1818_4_k_cu_f8b54d7e_29864cuda3std3__441_GLOBAL__N__b80b1818_4_k_cu_f8b54d7e_29866ignoreE,(_ZN39_INTERNAL_b80b1818_4_k_cu_f8b54d7e_29864cute7productE - _ZN39_INTERNAL_b80b1818_4_k_cu_f8b54d7e_29864cuda3std3__441_GLOBAL__N__b80b1818_4_k_cu_f8b54d7e_29866ignoreE)
_ZN39_INTERNAL_b80b1818_4_k_cu_f8b54d7e_29864cuda3std3__441_GLOBAL__N__b80b1818_4_k_cu_f8b54d7e_29866ignoreE:
	.zero		1
	.type		_ZN39_INTERNAL_b80b1818_4_k_cu_f8b54d7e_29864cute7productE,@object
	.size		_ZN39_INTERNAL_b80b1818_4_k_cu_f8b54d7e_29864cute7productE,(_ZN39_INTERNAL_b80b1818_4_k_cu_f8b54d7e_29864cuda3std3__45__cpo3endE - _ZN39_INTERNAL_b80b1818_4_k_cu_f8b54d7e_29864cute7productE)
_ZN39_INTERNAL_b80b1818_4_k_cu_f8b54d7e_29864cute7productE:
	.zero		1
	.type		_ZN39_INTERNAL_b80b1818_4_k_cu_f8b54d7e_29864cuda3std3__45__cpo3endE,@object
	.size		_ZN39_INTERNAL_b80b1818_4_k_cu_f8b54d7e_29864cuda3std3__45__cpo3endE,(_ZN39_INTERNAL_b80b1818_4_k_cu_f8b54d7e_29864cuda3std3__419piecewise_constructE - _ZN39_INTERNAL_b80b1818_4_k_cu_f8b54d7e_29864cuda3std3__45__cpo3endE)
_ZN39_INTERNAL_b80b1818_4_k_cu_f8b54d7e_29864cuda3std3__45__cpo3endE:
	.zero		1
	.type		_ZN39_INTERNAL_b80b1818_4_k_cu_f8b54d7e_29864cuda3std3__419piecewise_constructE,@object
	.size		_ZN39_INTERNAL_b80b1818_4_k_cu_f8b54d7e_29864cuda3std3__419piecewise_constructE,(_ZN39_INTERNAL_b80b1818_4_k_cu_f8b54d7e_29864cuda3std3__45__cpo4cendE - _ZN39_INTERNAL_b80b1818_4_k_cu_f8b54d7e_29864cuda3std3__419piecewise_constructE)
_ZN39_INTERNAL_b80b1818_4_k_cu_f8b54d7e_29864cuda3std3__419piecewise_constructE:
	.zero		1
	.type		_ZN39_INTERNAL_b80b1818_4_k_cu_f8b54d7e_29864cuda3std3__45__cpo4cendE,@object
	.size		_ZN39_INTERNAL_b80b1818_4_k_cu_f8b54d7e_29864cuda3std3__45__cpo4cendE,(_ZN39_INTERNAL_b80b1818_4_k_cu_f8b54d7e_29864cuda3std6ranges3__45__cpo4swapE - _ZN39_INTERNAL_b80b1818_4_k_cu_f8b54d7e_29864cuda3std3__45__cpo4cendE)
_ZN39_INTERNAL_b80b1818_4_k_cu_f8b54d7e_29864cuda3std3__45__cpo4cendE:
	.zero		1
	.type		_ZN39_INTERNAL_b80b1818_4_k_cu_f8b54d7e_29864cuda3std6ranges3__45__cpo4swapE,@object
	.size		_ZN39_INTERNAL_b80b1818_4_k_cu_f8b54d7e_29864cuda3std6ranges3__45__cpo4swapE,(.L_8 - _ZN39_INTERNAL_b80b1818_4_k_cu_f8b54d7e_29864cuda3std6ranges3__45__cpo4swapE)
_ZN39_INTERNAL_b80b1818_4_k_cu_f8b54d7e_29864cuda3std6ranges3__45__cpo4swapE:
	.zero		1
.L_8:


//--------------------- .nv.constant0._ZN7cutlass13device_kernelINS_4gemm6kernel13GemmUniversalIN4cute5tupleIJiiiiEEENS1_10collective13CollectiveMmaINS1_34MainloopSm90TmaGmmaWarpSpecializedILi9ENS5_IJNS4_1CILi1EEESB_SB_EEENS1_32KernelTmaWarpSpecializedPingpongEEENS5_IJNSA_ILi64EEENSA_ILi128EEESF_EEENS_6half_tENS5_IJSB_llEEESI_NS5_IJlSB_lEEENS4_8TiledMMAINS4_8MMA_AtomIJNS4_4SM904GMMA26MMA_64x128x16_F32F16F16_SSILNSO_5MajorE1ELSQ_0ELNSO_7ScaleInE1ELSR_1EEEEEENS4_6LayoutISC_NS5_IJNSA_ILi0EEESV_SV_EEEEENS5_IJNS4_10UnderscoreESY_SY_EEEEENS4_13SM90_TMA_LOADENS4_14ComposedLayoutINS4_7SwizzleILi3ELi4ELi3EEENS4_18smem_ptr_flag_bitsILi16EEENSU_INS5_IJSF_NSA_ILi8EEEEEENS5_IJSB_SF_EEEEEEEvNS4_8identityES11_NS12_IS14_S16_NSU_INS5_IJS17_SF_EEENS5_IJSF_SB_EEEEEEEvS1C_EENS_8epilogue10collective6detail29Sm90TmaWarpSpecializedAdapterINS1J_15DefaultEpilogueISI_SK_SK_NS1I_6thread17LinearCombinationISI_Li1EffLNS1N_9ScaleType4KindE0ELNS_15FloatRoundStyleE2ESI_EENS1_15EpilogueDefaultEEEEEvvEEEEvNT_6ParamsE --------------------------
	.section	.nv.constant0._ZN7cutlass13device_kernelINS_4gemm6kernel13GemmUniversalIN4cute5tupleIJiiiiEEENS1_10collective13CollectiveMmaINS1_34MainloopSm90TmaGmmaWarpSpecializedILi9ENS5_IJNS4_1CILi1EEESB_SB_EEENS1_32KernelTmaWarpSpecializedPingpongEEENS5_IJNSA_ILi64EEENSA_ILi128EEESF_EEENS_6half_tENS5_IJSB_llEEESI_NS5_IJlSB_lEEENS4_8TiledMMAINS4_8MMA_AtomIJNS4_4SM904GMMA26MMA_64x128x16_F32F16F16_SSILNSO_5MajorE1ELSQ_0ELNSO_7ScaleInE1ELSR_1EEEEEENS4_6LayoutISC_NS5_IJNSA_ILi0EEESV_SV_EEEEENS5_IJNS4_10UnderscoreESY_SY_EEEEENS4_13SM90_TMA_LOADENS4_14ComposedLayoutINS4_7SwizzleILi3ELi4ELi3EEENS4_18smem_ptr_flag_bitsILi16EEENSU_INS5_IJSF_NSA_ILi8EEEEEENS5_IJSB_SF_EEEEEEEvNS4_8identityES11_NS12_IS14_S16_NSU_INS5_IJS17_SF_EEENS5_IJSF_SB_EEEEEEEvS1C_EENS_8epilogue10collective6detail29Sm90TmaWarpSpecializedAdapterINS1J_15DefaultEpilogueISI_SK_SK_NS1I_6thread17LinearCombinationISI_Li1EffLNS1N_9ScaleType4KindE0ELNS_15FloatRoundStyleE2ESI_EENS1_15EpilogueDefaultEEEEEvvEEEEvNT_6ParamsE,"a",@progbits
	.sectionflags	@""
	.align	4
.nv.constant0._ZN7cutlass13device_kernelINS_4gemm6kernel13GemmUniversalIN4cute5tupleIJiiiiEEENS1_10collective13CollectiveMmaINS1_34MainloopSm90TmaGmmaWarpSpecializedILi9ENS5_IJNS4_1CILi1EEESB_SB_EEENS1_32KernelTmaWarpSpecializedPingpongEEENS5_IJNSA_ILi64EEENSA_ILi128EEESF_EEENS_6half_tENS5_IJSB_llEEESI_NS5_IJlSB_lEEENS4_8TiledMMAINS4_8MMA_AtomIJNS4_4SM904GMMA26MMA_64x128x16_F32F16F16_SSILNSO_5MajorE1ELSQ_0ELNSO_7ScaleInE1ELSR_1EEEEEENS4_6LayoutISC_NS5_IJNSA_ILi0EEESV_SV_EEEEENS5_IJNS4_10UnderscoreESY_SY_EEEEENS4_13SM90_TMA_LOADENS4_14ComposedLayoutINS4_7SwizzleILi3ELi4ELi3EEENS4_18smem_ptr_flag_bitsILi16EEENSU_INS5_IJSF_NSA_ILi8EEEEEENS5_IJSB_SF_EEEEEEEvNS4_8identityES11_NS12_IS14_S16_NSU_INS5_IJS17_SF_EEENS5_IJSF_SB_EEEEEEEvS1C_EENS_8epilogue10collective6detail29Sm90TmaWarpSpecializedAdapterINS1J_15DefaultEpilogueISI_SK_SK_NS1I_6thread17LinearCombinationISI_Li1EffLNS1N_9ScaleType4KindE0ELNS_15FloatRoundStyleE2ESI_EENS1_15EpilogueDefaultEEEEEvvEEEEvNT_6ParamsE:
	.zero		1664


//--------------------- SYMBOLS --------------------------

	.type		.nv.reservedSmem.offset0,@object
	.size		.nv.reservedSmem.offset0,0x4
	.type		__assertfail,@function
